	.target	sm_90a

	.elftype	@"ET_EXEC"


//--------------------- .note.nv.tkinfo           --------------------------
	.section	.note.nv.tkinfo,"",@"SHT_NOTE"
	.sectionflags	@"SHF_NOTE_NV_TKINFO"
	.tkinfo
        /*0018*/ 	.word	0x00000002
        /*0030*/ 	.string	""
        /*0030*/ 	.string	"ptxas"
        /*0030*/ 	.string	"Cuda compilation tools, release 13.0, V13.0.88"
        /*0030*/ 	.string	"Build cuda_13.0.r13.0/compiler.36424714_0"
        /*0030*/ 	.string	"-arch sm_90a -m 64 "



//--------------------- .note.nv.cuinfo           --------------------------
	.section	.note.nv.cuinfo,"",@"SHT_NOTE"
	.sectionflags	@"SHF_NOTE_NV_CUINFO"
        /*0018*/ 	.short	0x0002
        /*001a*/ 	.short	0x005a
        /*001c*/ 	.short	0x0082
	.zero		2


//--------------------- .nv.info                  --------------------------
	.section	.nv.info,"",@"SHT_CUDA_INFO"
	.align	4


	//----- nvinfo : EIATTR_REGCOUNT
	.align		4
        /*0000*/ 	.byte	0x04, 0x2f
        /*0002*/ 	.short	(.L_15 - .L_14)
	.align		4
.L_14:
        /*0004*/ 	.word	index@(_ZN7cutlass13device_kernelINS_4gemm6kernel13GemmUniversalIN4cute5tupleIJiiiiEEENS1_10collective13CollectiveMmaINS1_34MainloopSm90TmaGmmaWarpSpecializedILi9ENS5_IJNS4_1CILi4EEENSA_ILi2EEENSA_ILi1EEEEEENS1_35KernelTmaWarpSpecializedCooperativeEEENS5_IJNSA_ILi128EEENSA_ILi256EEENSA_ILi32EEEEEENS_6half_tENS5_IJlSD_lEEESL_SM_NS4_8TiledMMAINS4_8MMA_AtomIJNS4_4SM904GMMA26MMA_64x256x16_F32F16F16_SSILNSQ_5MajorE0ELSS_0ELNSQ_7ScaleInE1ELST_1EEEEEENS4_6LayoutINS5_IJSC_SD_SD_EEENS5_IJSD_NSA_ILi0EEESY_EEEEENS5_IJNS4_10UnderscoreES11_S11_EEEEENS4_23SM90_TMA_LOAD_MULTICASTENS4_14ComposedLayoutINS4_7SwizzleILi2ELi4ELi3EEENS4_18smem_ptr_flag_bitsILi16EEENSW_INS5_IJNSA_ILi8EEESJ_EEENS5_IJSJ_SD_EEEEEEEvNS4_8identityES14_S1E_vS1F_EENS_8epilogue10collective6detail29Sm90TmaWarpSpecializedAdapterINS1I_15DefaultEpilogueISL_SM_SM_NS1H_6thread17LinearCombinationISL_Li1EffLNS1M_9ScaleType4KindE0ELNS_15FloatRoundStyleE2ESL_EENS1_15EpilogueDefaultEEEEEvvEEEEvNT_6ParamsE)
        /*0008*/ 	.word	0x000000a8


	//----- nvinfo : EIATTR_FRAME_SIZE
	.align		4
.L_15:
        /*000c*/ 	.byte	0x04, 0x11
        /*000e*/ 	.short	(.L_17 - .L_16)
	.align		4
.L_16:
        /*0010*/ 	.word	index@(_ZN7cutlass13device_kernelINS_4gemm6kernel13GemmUniversalIN4cute5tupleIJiiiiEEENS1_10collective13CollectiveMmaINS1_34MainloopSm90TmaGmmaWarpSpecializedILi9ENS5_IJNS4_1CILi4EEENSA_ILi2EEENSA_ILi1EEEEEENS1_35KernelTmaWarpSpecializedCooperativeEEENS5_IJNSA_ILi128EEENSA_ILi256EEENSA_ILi32EEEEEENS_6half_tENS5_IJlSD_lEEESL_SM_NS4_8TiledMMAINS4_8MMA_AtomIJNS4_4SM904GMMA26MMA_64x256x16_F32F16F16_SSILNSQ_5MajorE0ELSS_0ELNSQ_7ScaleInE1ELST_1EEEEEENS4_6LayoutINS5_IJSC_SD_SD_EEENS5_IJSD_NSA_ILi0EEESY_EEEEENS5_IJNS4_10UnderscoreES11_S11_EEEEENS4_23SM90_TMA_LOAD_MULTICASTENS4_14ComposedLayoutINS4_7SwizzleILi2ELi4ELi3EEENS4_18smem_ptr_flag_bitsILi16EEENSW_INS5_IJNSA_ILi8EEESJ_EEENS5_IJSJ_SD_EEEEEEEvNS4_8identityES14_S1E_vS1F_EENS_8epilogue10collective6detail29Sm90TmaWarpSpecializedAdapterINS1I_15DefaultEpilogueISL_SM_SM_NS1H_6thread17LinearCombinationISL_Li1EffLNS1M_9ScaleType4KindE0ELNS_15FloatRoundStyleE2ESL_EENS1_15EpilogueDefaultEEEEEvvEEEEvNT_6ParamsE)
        /*0014*/ 	.word	0x00000000


	//----- nvinfo : EIATTR_MIN_STACK_SIZE
	.align		4
.L_17:
        /*0018*/ 	.byte	0x04, 0x12
        /*001a*/ 	.short	(.L_19 - .L_18)
	.align		4
.L_18:
        /*001c*/ 	.word	index@(_ZN7cutlass13device_kernelINS_4gemm6kernel13GemmUniversalIN4cute5tupleIJiiiiEEENS1_10collective13CollectiveMmaINS1_34MainloopSm90TmaGmmaWarpSpecializedILi9ENS5_IJNS4_1CILi4EEENSA_ILi2EEENSA_ILi1EEEEEENS1_35KernelTmaWarpSpecializedCooperativeEEENS5_IJNSA_ILi128EEENSA_ILi256EEENSA_ILi32EEEEEENS_6half_tENS5_IJlSD_lEEESL_SM_NS4_8TiledMMAINS4_8MMA_AtomIJNS4_4SM904GMMA26MMA_64x256x16_F32F16F16_SSILNSQ_5MajorE0ELSS_0ELNSQ_7ScaleInE1ELST_1EEEEEENS4_6LayoutINS5_IJSC_SD_SD_EEENS5_IJSD_NSA_ILi0EEESY_EEEEENS5_IJNS4_10UnderscoreES11_S11_EEEEENS4_23SM90_TMA_LOAD_MULTICASTENS4_14ComposedLayoutINS4_7SwizzleILi2ELi4ELi3EEENS4_18smem_ptr_flag_bitsILi16EEENSW_INS5_IJNSA_ILi8EEESJ_EEENS5_IJSJ_SD_EEEEEEEvNS4_8identityES14_S1E_vS1F_EENS_8epilogue10collective6detail29Sm90TmaWarpSpecializedAdapterINS1I_15DefaultEpilogueISL_SM_SM_NS1H_6thread17LinearCombinationISL_Li1EffLNS1M_9ScaleType4KindE0ELNS_15FloatRoundStyleE2ESL_EENS1_15EpilogueDefaultEEEEEvvEEEEvNT_6ParamsE)
        /*0020*/ 	.word	0x00000000
.L_19:


//--------------------- .nv.compat                --------------------------
	.section	.nv.compat,"",@"SHT_CUDA_COMPAT_INFO"
	.align	4
        /*0000*/ 	.byte	0x02, 0x09, 0x01, 0x00, 0x02, 0x02, 0x04, 0x00, 0x02, 0x05, 0x05, 0x00, 0x03, 0x07, 0x01, 0x01
        /*0010*/ 	.byte	0x02, 0x03, 0x01, 0x00, 0x02, 0x06, 0x01, 0x00, 0x04, 0x0b, 0x08, 0x00, 0x00, 0x00, 0x00, 0x00
        /*0020*/ 	.byte	0x00, 0x00, 0x00, 0x00


//--------------------- .nv.info._ZN7cutlass13device_kernelINS_4gemm6kernel13GemmUniversalIN4cute5tupleIJiiiiEEENS1_10collective13CollectiveMmaINS1_34MainloopSm90TmaGmmaWarpSpecializedILi9ENS5_IJNS4_1CILi4EEENSA_ILi2EEENSA_ILi1EEEEEENS1_35KernelTmaWarpSpecializedCooperativeEEENS5_IJNSA_ILi128EEENSA_ILi256EEENSA_ILi32EEEEEENS_6half_tENS5_IJlSD_lEEESL_SM_NS4_8TiledMMAINS4_8MMA_AtomIJNS4_4SM904GMMA26MMA_64x256x16_F32F16F16_SSILNSQ_5MajorE0ELSS_0ELNSQ_7ScaleInE1ELST_1EEEEEENS4_6LayoutINS5_IJSC_SD_SD_EEENS5_IJSD_NSA_ILi0EEESY_EEEEENS5_IJNS4_10UnderscoreES11_S11_EEEEENS4_23SM90_TMA_LOAD_MULTICASTENS4_14ComposedLayoutINS4_7SwizzleILi2ELi4ELi3EEENS4_18smem_ptr_flag_bitsILi16EEENSW_INS5_IJNSA_ILi8EEESJ_EEENS5_IJSJ_SD_EEEEEEEvNS4_8identityES14_S1E_vS1F_EENS_8epilogue10collective6detail29Sm90TmaWarpSpecializedAdapterINS1I_15DefaultEpilogueISL_SM_SM_NS1H_6thread17LinearCombinationISL_Li1EffLNS1M_9ScaleType4KindE0ELNS_15FloatRoundStyleE2ESL_EENS1_15EpilogueDefaultEEEEEvvEEEEvNT_6ParamsE --------------------------
	.section	.nv.info._ZN7cutlass13device_kernelINS_4gemm6kernel13GemmUniversalIN4cute5tupleIJiiiiEEENS1_10collective13CollectiveMmaINS1_34MainloopSm90TmaGmmaWarpSpecializedILi9ENS5_IJNS4_1CILi4EEENSA_ILi2EEENSA_ILi1EEEEEENS1_35KernelTmaWarpSpecializedCooperativeEEENS5_IJNSA_ILi128EEENSA_ILi256EEENSA_ILi32EEEEEENS_6half_tENS5_IJlSD_lEEESL_SM_NS4_8TiledMMAINS4_8MMA_AtomIJNS4_4SM904GMMA26MMA_64x256x16_F32F16F16_SSILNSQ_5MajorE0ELSS_0ELNSQ_7ScaleInE1ELST_1EEEEEENS4_6LayoutINS5_IJSC_SD_SD_EEENS5_IJSD_NSA_ILi0EEESY_EEEEENS5_IJNS4_10UnderscoreES11_S11_EEEEENS4_23SM90_TMA_LOAD_MULTICASTENS4_14ComposedLayoutINS4_7SwizzleILi2ELi4ELi3EEENS4_18smem_ptr_flag_bitsILi16EEENSW_INS5_IJNSA_ILi8EEESJ_EEENS5_IJSJ_SD_EEEEEEEvNS4_8identityES14_S1E_vS1F_EENS_8epilogue10collective6detail29Sm90TmaWarpSpecializedAdapterINS1I_15DefaultEpilogueISL_SM_SM_NS1H_6thread17LinearCombinationISL_Li1EffLNS1M_9ScaleType4KindE0ELNS_15FloatRoundStyleE2ESL_EENS1_15EpilogueDefaultEEEEEvvEEEEvNT_6ParamsE,"",@"SHT_CUDA_INFO"
	.sectionflags	@""
	.align	4


	//----- nvinfo : EIATTR_CUDA_API_VERSION
	.align		4
        /*0000*/ 	.byte	0x04, 0x37
        /*0002*/ 	.short	(.L_21 - .L_20)
.L_20:
        /*0004*/ 	.word	0x00000082


	//----- nvinfo : EIATTR_KPARAM_INFO
	.align		4
.L_21:
        /*0008*/ 	.byte	0x04, 0x17
        /*000a*/ 	.short	(.L_23 - .L_22)
.L_22:
        /*000c*/ 	.word	0x00000000
        /*0010*/ 	.short	0x0000
        /*0012*/ 	.short	0x0070
        /*0014*/ 	.byte	0x00, 0xf0, 0x01, 0x10


	//----- nvinfo : EIATTR_SPARSE_MMA_MASK
	.align		4
.L_23:
        /*0018*/ 	.byte	0x03, 0x50
        /*001a*/ 	.short	0x0000


	//----- nvinfo : EIATTR_MAXREG_COUNT
	.align		4
        /*001c*/ 	.byte	0x03, 0x1b
        /*001e*/ 	.short	0x00a8


	//----- nvinfo : EIATTR_NUM_BARRIERS
	.align		4
        /*0020*/ 	.byte	0x02, 0x4c
        /*0022*/ 	.byte	0x01
	.zero		1


	//----- nvinfo : EIATTR_EXTERNS
	.align		4
        /*0024*/ 	.byte	0x04, 0x0f
        /*0026*/ 	.short	(.L_25 - .L_24)


	//   ....[0]....
	.align		4
.L_24:
        /*0028*/ 	.word	index@(__assertfail)


	//----- nvinfo : EIATTR_MERCURY_ISA_VERSION
	.align		4
.L_25:
        /*002c*/ 	.byte	0x03, 0x5f
        /*002e*/ 	.short	0x0101


	//----- nvinfo : EIATTR_INT_WARP_WIDE_INSTR_OFFSETS
	.align		4
        /*0030*/ 	.byte	0x04, 0x31
        /*0032*/ 	.short	(.L_27 - .L_26)


	//   ....[0]....
.L_26:
        /*0034*/ 	.word	0x00000550


	//   ....[1]....
        /*0038*/ 	.word	0x00000580


	//   ....[2]....
        /*003c*/ 	.word	0x00000730


	//----- nvinfo : EIATTR_COOP_GROUP_MASK_REGIDS
	.align		4
.L_27:
        /*0040*/ 	.byte	0x04, 0x29
        /*0042*/ 	.short	(.L_29 - .L_28)


	//   ....[0]....
.L_28:
        /*0044*/ 	.word	0xffffffff


	//   ....[1]....
        /*0048*/ 	.word	0xffffffff


	//   ....[2]....
        /*004c*/ 	.word	0xffffffff


	//   ....[3]....
        /*0050*/ 	.word	0xffffffff


	//   ....[4]....
        /*0054*/ 	.word	0xffffffff


	//   ....[5]....
        /*0058*/ 	.word	0xffffffff


	//----- nvinfo : EIATTR_COOP_GROUP_INSTR_OFFSETS
	.align		4
.L_29:
        /*005c*/ 	.byte	0x04, 0x28
        /*005e*/ 	.short	(.L_31 - .L_30)


	//   ....[0]....
.L_30:
        /*0060*/ 	.word	0x00000060


	//   ....[1]....
        /*0064*/ 	.word	0x00000070


	//   ....[2]....
        /*0068*/ 	.word	0x00000130


	//   ....[3]....
        /*006c*/ 	.word	0x000003a0


	//   ....[4]....
        /*0070*/ 	.word	0x000008e0


	//   ....[5]....
        /*0074*/ 	.word	0x00001330


	//----- nvinfo : EIATTR_REG_RECONFIG
	.align		4
.L_31:
        /*0078*/ 	.byte	0x01, 0x54
	.zero		2


	//----- nvinfo : EIATTR_SYSCALL_OFFSETS
	.align		4
        /*007c*/ 	.byte	0x04, 0x46
        /*007e*/ 	.short	(.L_33 - .L_32)


	//   ....[0]....
.L_32:
        /*0080*/ 	.word	0x000014f0


	//----- nvinfo : EIATTR_MBARRIER_INSTR_OFFSETS
	.align		4
.L_33:
        /*0084*/ 	.byte	0x04, 0x39
        /*0086*/ 	.short	(.L_35 - .L_34)


	//   ....[0]....
.L_34:
        /*0088*/ 	.word	0x00000250
        /*008c*/ 	.word	0x000000ff
        /*0090*/ 	.word	0x00000000
        /*0094*/ 	.short	0x0100
        /*0096*/ 	.byte	0x08
	.zero		1


	//   ....[1]....
        /*0098*/ 	.word	0x00000260
        /*009c*/ 	.word	0x000000ff
        /*00a0*/ 	.word	0x00000048
        /*00a4*/ 	.short	0x0100
        /*00a6*/ 	.byte	0x08
	.zero		1


	//   ....[2]....
        /*00a8*/ 	.word	0x00000270
        /*00ac*/ 	.word	0x000000ff
        /*00b0*/ 	.word	0x00000008
        /*00b4*/ 	.short	0x0100
        /*00b6*/ 	.byte	0x08
	.zero		1


	//   ....[3]....
        /*00b8*/ 	.word	0x00000280
        /*00bc*/ 	.word	0x000000ff
        /*00c0*/ 	.word	0x00000050
        /*00c4*/ 	.short	0x0100
        /*00c6*/ 	.byte	0x08
	.zero		1


	//   ....[4]....
        /*00c8*/ 	.word	0x00000290
        /*00cc*/ 	.word	0x000000ff
        /*00d0*/ 	.word	0x00000010
        /*00d4*/ 	.short	0x0100
        /*00d6*/ 	.byte	0x08
	.zero		1


	//   ....[5]....
        /*00d8*/ 	.word	0x000002a0
        /*00dc*/ 	.word	0x000000ff
        /*00e0*/ 	.word	0x00000058
        /*00e4*/ 	.short	0x0100
        /*00e6*/ 	.byte	0x08
	.zero		1


	//   ....[6]....
        /*00e8*/ 	.word	0x000002b0
        /*00ec*/ 	.word	0x000000ff
        /*00f0*/ 	.word	0x00000018
        /*00f4*/ 	.short	0x0100
        /*00f6*/ 	.byte	0x08
	.zero		1


	//   ....[7]....
        /*00f8*/ 	.word	0x000002c0
        /*00fc*/ 	.word	0x000000ff
        /*0100*/ 	.word	0x00000060
        /*0104*/ 	.short	0x0100
        /*0106*/ 	.byte	0x08
	.zero		1


	//   ....[8]....
        /*0108*/ 	.word	0x000002d0
        /*010c*/ 	.word	0x000000ff
        /*0110*/ 	.word	0x00000020
        /*0114*/ 	.short	0x0100
        /*0116*/ 	.byte	0x08
	.zero		1


	//   ....[9]....
        /*0118*/ 	.word	0x000002e0
        /*011c*/ 	.word	0x000000ff
        /*0120*/ 	.word	0x00000068
        /*0124*/ 	.short	0x0100
        /*0126*/ 	.byte	0x08
	.zero		1


	//   ....[10]....
        /*0128*/ 	.word	0x000002f0
        /*012c*/ 	.word	0x000000ff
        /*0130*/ 	.word	0x00000028
        /*0134*/ 	.short	0x0100
        /*0136*/ 	.byte	0x08
	.zero		1


	//   ....[11]....
        /*0138*/ 	.word	0x00000300
        /*013c*/ 	.word	0x000000ff
        /*0140*/ 	.word	0x00000070
        /*0144*/ 	.short	0x0100
        /*0146*/ 	.byte	0x08
	.zero		1


	//   ....[12]....
        /*0148*/ 	.word	0x00000310
        /*014c*/ 	.word	0x000000ff
        /*0150*/ 	.word	0x00000030
        /*0154*/ 	.short	0x0100
        /*0156*/ 	.byte	0x08
	.zero		1


	//   ....[13]....
        /*0158*/ 	.word	0x00000320
        /*015c*/ 	.word	0x000000ff
        /*0160*/ 	.word	0x00000078
        /*0164*/ 	.short	0x0100
        /*0166*/ 	.byte	0x08
	.zero		1


	//   ....[14]....
        /*0168*/ 	.word	0x00000330
        /*016c*/ 	.word	0x000000ff
        /*0170*/ 	.word	0x00000038
        /*0174*/ 	.short	0x0100
        /*0176*/ 	.byte	0x08
	.zero		1


	//   ....[15]....
        /*0178*/ 	.word	0x00000340
        /*017c*/ 	.word	0x000000ff
        /*0180*/ 	.word	0x00000080
        /*0184*/ 	.short	0x0100
        /*0186*/ 	.byte	0x08
	.zero		1


	//   ....[16]....
        /*0188*/ 	.word	0x00000350
        /*018c*/ 	.word	0x000000ff
        /*0190*/ 	.word	0x00000040
        /*0194*/ 	.short	0x0100
        /*0196*/ 	.byte	0x08
	.zero		1


	//   ....[17]....
        /*0198*/ 	.word	0x00000360
        /*019c*/ 	.word	0x000000ff
        /*01a0*/ 	.word	0x00000088
        /*01a4*/ 	.short	0x0100
        /*01a6*/ 	.byte	0x08
	.zero		1


	//   ....[18]....
        /*01a8*/ 	.word	0x000007c0
        /*01ac*/ 	.word	0x000000ff
        /*01b0*/ 	.word	0x000000a0
        /*01b4*/ 	.short	0x0100
        /*01b6*/ 	.byte	0x06
	.zero		1


	//   ....[19]....
        /*01b8*/ 	.word	0x00000860
        /*01bc*/ 	.word	0x000000ff
        /*01c0*/ 	.word	0x000000a8
        /*01c4*/ 	.short	0x0100
        /*01c6*/ 	.byte	0x06
	.zero		1


	//   ....[20]....
        /*01c8*/ 	.word	0x000015b0
        /*01cc*/ 	.word	0x00000003
        /*01d0*/ 	.word	0x00000000
        /*01d4*/ 	.short	0x010a
        /*01d6*/ 	.byte	0x3f
	.zero		1


	//   ....[21]....
        /*01d8*/ 	.word	0x000015f0
        /*01dc*/ 	.word	0x00000003
        /*01e0*/ 	.word	0x00000000
        /*01e4*/ 	.short	0x010a
        /*01e6*/ 	.byte	0x3f
	.zero		1


	//   ....[22]....
        /*01e8*/ 	.word	0x000018d0
        /*01ec*/ 	.word	0x00000005
        /*01f0*/ 	.word	0x00000000
        /*01f4*/ 	.short	0x010a
        /*01f6*/ 	.byte	0x3f
	.zero		1


	//   ....[23]....
        /*01f8*/ 	.word	0x00001910
        /*01fc*/ 	.word	0x00000005
        /*0200*/ 	.word	0x00000000
        /*0204*/ 	.short	0x010a
        /*0206*/ 	.byte	0x3f
	.zero		1


	//   ....[24]....
        /*0208*/ 	.word	0x00001a80
        /*020c*/ 	.word	0x00000005
        /*0210*/ 	.word	0x00000000
        /*0214*/ 	.short	0x0101
        /*0216*/ 	.byte	0x3f
	.zero		1


	//   ....[25]....
        /*0218*/ 	.word	0x00001ca0
        /*021c*/ 	.word	0x00000003
        /*0220*/ 	.word	0x00000000
        /*0224*/ 	.short	0x0101
        /*0226*/ 	.byte	0x3f
	.zero		1


	//   ....[26]....
        /*0228*/ 	.word	0x0000abb0
        /*022c*/ 	.word	0x0000000e
        /*0230*/ 	.word	0x00000048
        /*0234*/ 	.short	0x010a
        /*0236*/ 	.byte	0x3f
	.zero		1


	//   ....[27]....
        /*0238*/ 	.word	0x0000af60
        /*023c*/ 	.word	0x00000006
        /*0240*/ 	.word	0x000000a8
        /*0244*/ 	.short	0x0101
        /*0246*/ 	.byte	0x3f
	.zero		1


	//   ....[28]....
        /*0248*/ 	.word	0x0000b690
        /*024c*/ 	.word	0x00000007
        /*0250*/ 	.word	0x00000000
        /*0254*/ 	.short	0x010a
        /*0256*/ 	.byte	0x3f
	.zero		1


	//   ....[29]....
        /*0258*/ 	.word	0x0000b710
        /*025c*/ 	.word	0x00000009
        /*0260*/ 	.word	0x00000000
        /*0264*/ 	.short	0x010a
        /*0266*/ 	.byte	0x3f
	.zero		1


	//   ....[30]....
        /*0268*/ 	.word	0x0000b7a0
        /*026c*/ 	.word	0x00000006
        /*0270*/ 	.word	0x00000000
        /*0274*/ 	.short	0x010a
        /*0276*/ 	.byte	0x3f
	.zero		1


	//   ....[31]....
        /*0278*/ 	.word	0x0000b830
        /*027c*/ 	.word	0x00000009
        /*0280*/ 	.word	0x00000000
        /*0284*/ 	.short	0x010a
        /*0286*/ 	.byte	0x3f
	.zero		1


	//   ....[32]....
        /*0288*/ 	.word	0x0000b8c0
        /*028c*/ 	.word	0x00000006
        /*0290*/ 	.word	0x00000000
        /*0294*/ 	.short	0x010a
        /*0296*/ 	.byte	0x3f
	.zero		1


	//   ....[33]....
        /*0298*/ 	.word	0x0000b950
        /*029c*/ 	.word	0x00000009
        /*02a0*/ 	.word	0x00000000
        /*02a4*/ 	.short	0x010a
        /*02a6*/ 	.byte	0x3f
	.zero		1


	//   ....[34]....
        /*02a8*/ 	.word	0x0000b9e0
        /*02ac*/ 	.word	0x00000006
        /*02b0*/ 	.word	0x00000000
        /*02b4*/ 	.short	0x010a
        /*02b6*/ 	.byte	0x3f
	.zero		1


	//   ....[35]....
        /*02b8*/ 	.word	0x0000ba70
        /*02bc*/ 	.word	0x00000009
        /*02c0*/ 	.word	0x00000000
        /*02c4*/ 	.short	0x010a
        /*02c6*/ 	.byte	0x3f
	.zero		1


	//   ....[36]....
        /*02c8*/ 	.word	0x0000bb00
        /*02cc*/ 	.word	0x00000003
        /*02d0*/ 	.word	0x00000000
        /*02d4*/ 	.short	0x010a
        /*02d6*/ 	.byte	0x3f
	.zero		1


	//   ....[37]....
        /*02d8*/ 	.word	0x0000bb60
        /*02dc*/ 	.word	0x00000003
        /*02e0*/ 	.word	0x00000000
        /*02e4*/ 	.short	0x010a
        /*02e6*/ 	.byte	0x3f
	.zero		1


	//   ....[38]....
        /*02e8*/ 	.word	0x0000bbb0
        /*02ec*/ 	.word	0x00000005
        /*02f0*/ 	.word	0x00000000
        /*02f4*/ 	.short	0x010a
        /*02f6*/ 	.byte	0x3f
	.zero		1


	//   ....[39]....
        /*02f8*/ 	.word	0x0000bc80
        /*02fc*/ 	.word	0x0000000e
        /*0300*/ 	.word	0x00000048
        /*0304*/ 	.short	0x010a
        /*0306*/ 	.byte	0x3f
	.zero		1


	//   ....[40]....
        /*0308*/ 	.word	0x0000bd50
        /*030c*/ 	.word	0x00000007
        /*0310*/ 	.word	0x00000000
        /*0314*/ 	.short	0x010a
        /*0316*/ 	.byte	0x3f
	.zero		1


	//   ....[41]....
        /*0318*/ 	.word	0x0000bda0
        /*031c*/ 	.word	0x00000009
        /*0320*/ 	.word	0x00000000
        /*0324*/ 	.short	0x010a
        /*0326*/ 	.byte	0x3f
	.zero		1


	//   ....[42]....
        /*0328*/ 	.word	0x0000bdf0
        /*032c*/ 	.word	0x00000006
        /*0330*/ 	.word	0x00000000
        /*0334*/ 	.short	0x010a
        /*0336*/ 	.byte	0x3f
	.zero		1


	//   ....[43]....
        /*0338*/ 	.word	0x0000be40
        /*033c*/ 	.word	0x00000009
        /*0340*/ 	.word	0x00000000
        /*0344*/ 	.short	0x010a
        /*0346*/ 	.byte	0x3f
	.zero		1


	//   ....[44]....
        /*0348*/ 	.word	0x0000be90
        /*034c*/ 	.word	0x00000006
        /*0350*/ 	.word	0x00000000
        /*0354*/ 	.short	0x010a
        /*0356*/ 	.byte	0x3f
	.zero		1


	//   ....[45]....
        /*0358*/ 	.word	0x0000bee0
        /*035c*/ 	.word	0x00000009
        /*0360*/ 	.word	0x00000000
        /*0364*/ 	.short	0x010a
        /*0366*/ 	.byte	0x3f
	.zero		1


	//   ....[46]....
        /*0368*/ 	.word	0x0000bf30
        /*036c*/ 	.word	0x00000006
        /*0370*/ 	.word	0x00000000
        /*0374*/ 	.short	0x010a
        /*0376*/ 	.byte	0x3f
	.zero		1


	//   ....[47]....
        /*0378*/ 	.word	0x0000bf80
        /*037c*/ 	.word	0x00000009
        /*0380*/ 	.word	0x00000000
        /*0384*/ 	.short	0x010a
        /*0386*/ 	.byte	0x3f
	.zero		1


	//----- nvinfo : EIATTR_NUM_MBARRIERS
	.align		4
.L_35:
        /*0388*/ 	.byte	0x03, 0x38
        /*038a*/ 	.short	0x0014


	//----- nvinfo : EIATTR_EXIT_INSTR_OFFSETS
	.align		4
        /*038c*/ 	.byte	0x04, 0x1c
        /*038e*/ 	.short	(.L_37 - .L_36)


	//   ....[0]....
.L_36:
        /*0390*/ 	.word	0x00000a40


	//   ....[1]....
        /*0394*/ 	.word	0x00001260


	//   ....[2]....
        /*0398*/ 	.word	0x0000a1a0


	//   ....[3]....
        /*039c*/ 	.word	0x0000a700


	//   ....[4]....
        /*03a0*/ 	.word	0x0000bb50


	//----- nvinfo : EIATTR_MAX_THREADS
	.align		4
.L_37:
        /*03a4*/ 	.byte	0x04, 0x05
        /*03a6*/ 	.short	(.L_39 - .L_38)
.L_38:
        /*03a8*/ 	.word	0x00000180
        /*03ac*/ 	.word	0x00000001
        /*03b0*/ 	.word	0x00000001


	//----- nvinfo : EIATTR_CRS_STACK_SIZE
	.align		4
.L_39:
        /*03b4*/ 	.byte	0x04, 0x1e
        /*03b6*/ 	.short	(.L_41 - .L_40)
.L_40:
        /*03b8*/ 	.word	0x00000000


	//----- nvinfo : EIATTR_CBANK_PARAM_SIZE
	.align		4
.L_41:
        /*03bc*/ 	.byte	0x03, 0x19
        /*03be*/ 	.short	0x0470


	//----- nvinfo : EIATTR_PARAM_CBANK
	.align		4
        /*03c0*/ 	.byte	0x04, 0x0a
        /*03c2*/ 	.short	(.L_43 - .L_42)
	.align		4
.L_42:
        /*03c4*/ 	.word	index@(.nv.constant0._ZN7cutlass13device_kernelINS_4gemm6kernel13GemmUniversalIN4cute5tupleIJiiiiEEENS1_10collective13CollectiveMmaINS1_34MainloopSm90TmaGmmaWarpSpecializedILi9ENS5_IJNS4_1CILi4EEENSA_ILi2EEENSA_ILi1EEEEEENS1_35KernelTmaWarpSpecializedCooperativeEEENS5_IJNSA_ILi128EEENSA_ILi256EEENSA_ILi32EEEEEENS_6half_tENS5_IJlSD_lEEESL_SM_NS4_8TiledMMAINS4_8MMA_AtomIJNS4_4SM904GMMA26MMA_64x256x16_F32F16F16_SSILNSQ_5MajorE0ELSS_0ELNSQ_7ScaleInE1ELST_1EEEEEENS4_6LayoutINS5_IJSC_SD_SD_EEENS5_IJSD_NSA_ILi0EEESY_EEEEENS5_IJNS4_10UnderscoreES11_S11_EEEEENS4_23SM90_TMA_LOAD_MULTICASTENS4_14ComposedLayoutINS4_7SwizzleILi2ELi4ELi3EEENS4_18smem_ptr_flag_bitsILi16EEENSW_INS5_IJNSA_ILi8EEESJ_EEENS5_IJSJ_SD_EEEEEEEvNS4_8identityES14_S1E_vS1F_EENS_8epilogue10collective6detail29Sm90TmaWarpSpecializedAdapterINS1I_15DefaultEpilogueISL_SM_SM_NS1H_6thread17LinearCombinationISL_Li1EffLNS1M_9ScaleType4KindE0ELNS_15FloatRoundStyleE2ESL_EENS1_15EpilogueDefaultEEEEEvvEEEEvNT_6ParamsE)
        /*03c8*/ 	.short	0x0210
        /*03ca*/ 	.short	0x0470


	//----- nvinfo : EIATTR_SW_WAR
	.align		4
.L_43:
        /*03cc*/ 	.byte	0x04, 0x36
        /*03ce*/ 	.short	(.L_45 - .L_44)
.L_44:
        /*03d0*/ 	.word	0x00000008
.L_45:


//--------------------- .nv.callgraph             --------------------------
	.section	.nv.callgraph,"",@"SHT_CUDA_CALLGRAPH"
	.align	4
	.sectionentsize	8
	.align		4
        /*0000*/ 	.word	0x00000000
	.align		4
        /*0004*/ 	.word	0xffffffff
	.align		4
        /*0008*/ 	.word	index@(_ZN7cutlass13device_kernelINS_4gemm6kernel13GemmUniversalIN4cute5tupleIJiiiiEEENS1_10collective13CollectiveMmaINS1_34MainloopSm90TmaGmmaWarpSpecializedILi9ENS5_IJNS4_1CILi4EEENSA_ILi2EEENSA_ILi1EEEEEENS1_35KernelTmaWarpSpecializedCooperativeEEENS5_IJNSA_ILi128EEENSA_ILi256EEENSA_ILi32EEEEEENS_6half_tENS5_IJlSD_lEEESL_SM_NS4_8TiledMMAINS4_8MMA_AtomIJNS4_4SM904GMMA26MMA_64x256x16_F32F16F16_SSILNSQ_5MajorE0ELSS_0ELNSQ_7ScaleInE1ELST_1EEEEEENS4_6LayoutINS5_IJSC_SD_SD_EEENS5_IJSD_NSA_ILi0EEESY_EEEEENS5_IJNS4_10UnderscoreES11_S11_EEEEENS4_23SM90_TMA_LOAD_MULTICASTENS4_14ComposedLayoutINS4_7SwizzleILi2ELi4ELi3EEENS4_18smem_ptr_flag_bitsILi16EEENSW_INS5_IJNSA_ILi8EEESJ_EEENS5_IJSJ_SD_EEEEEEEvNS4_8identityES14_S1E_vS1F_EENS_8epilogue10collective6detail29Sm90TmaWarpSpecializedAdapterINS1I_15DefaultEpilogueISL_SM_SM_NS1H_6thread17LinearCombinationISL_Li1EffLNS1M_9ScaleType4KindE0ELNS_15FloatRoundStyleE2ESL_EENS1_15EpilogueDefaultEEEEEvvEEEEvNT_6ParamsE)
	.align		4
        /*000c*/ 	.word	index@(__assertfail)
	.align		4
        /*0010*/ 	.word	0x00000000
	.align		4
        /*0014*/ 	.word	0xfffffffe
	.align		4
        /*0018*/ 	.word	0x00000000
	.align		4
        /*001c*/ 	.word	0xfffffffd
	.align		4
        /*0020*/ 	.word	0x00000000
	.align		4
        /*0024*/ 	.word	0xfffffffc


//--------------------- .nv.constant4             --------------------------
	.section	.nv.constant4,"a",@progbits
	.align	8
	.align		8
.nv.constant4:
        /*0000*/ 	.dword	__assertfail
	.align		8
        /*0008*/ 	.dword	__unnamed_1
	.align		8
        /*0010*/ 	.dword	_ZN40_INTERNAL_bc92a5ed_4_k_cu_0f5969ba_249924cuda3std3__45__cpo5beginE
	.align		8
        /*0018*/ 	.dword	_ZN40_INTERNAL_bc92a5ed_4_k_cu_0f5969ba_249924cuda3std3__45__cpo3endE
	.align		8
        /*0020*/ 	.dword	_ZN40_INTERNAL_bc92a5ed_4_k_cu_0f5969ba_249924cuda3std3__45__cpo6cbeginE
	.align		8
        /*0028*/ 	.dword	_ZN40_INTERNAL_bc92a5ed_4_k_cu_0f5969ba_249924cuda3std3__45__cpo4cendE
	.align		8
        /*0030*/ 	.dword	_ZN40_INTERNAL_bc92a5ed_4_k_cu_0f5969ba_249924cuda3std3__442_GLOBAL__N__bc92a5ed_4_k_cu_0f5969ba_249926ignoreE
	.align		8
        /*0038*/ 	.dword	_ZN40_INTERNAL_bc92a5ed_4_k_cu_0f5969ba_249924cuda3std3__419piecewise_constructE
	.align		8
        /*0040*/ 	.dword	_ZN40_INTERNAL_bc92a5ed_4_k_cu_0f5969ba_249924cuda3std3__48in_placeE
	.align		8
        /*0048*/ 	.dword	_ZN40_INTERNAL_bc92a5ed_4_k_cu_0f5969ba_249924cuda3std6ranges3__45__cpo4swapE
	.align		8
        /*0050*/ 	.dword	_ZN40_INTERNAL_bc92a5ed_4_k_cu_0f5969ba_249924cuda3std6ranges3__45__cpo9iter_moveE
	.align		8
        /*0058*/ 	.dword	_ZN40_INTERNAL_bc92a5ed_4_k_cu_0f5969ba_249924cute7productE
	.align		8
        /*0060*/ 	.dword	_ZN40_INTERNAL_bc92a5ed_4_k_cu_0f5969ba_249924cute1_E
	.align		8
        /*0068*/ 	.dword	$str$22
	.align		8
        /*0070*/ 	.dword	$str$23


//--------------------- .text._ZN7cutlass13device_kernelINS_4gemm6kernel13GemmUniversalIN4cute5tupleIJiiiiEEENS1_10collective13CollectiveMmaINS1_34MainloopSm90TmaGmmaWarpSpecializedILi9ENS5_IJNS4_1CILi4EEENSA_ILi2EEENSA_ILi1EEEEEENS1_35KernelTmaWarpSpecializedCooperativeEEENS5_IJNSA_ILi128EEENSA_ILi256EEENSA_ILi32EEEEEENS_6half_tENS5_IJlSD_lEEESL_SM_NS4_8TiledMMAINS4_8MMA_AtomIJNS4_4SM904GMMA26MMA_64x256x16_F32F16F16_SSILNSQ_5MajorE0ELSS_0ELNSQ_7ScaleInE1ELST_1EEEEEENS4_6LayoutINS5_IJSC_SD_SD_EEENS5_IJSD_NSA_ILi0EEESY_EEEEENS5_IJNS4_10UnderscoreES11_S11_EEEEENS4_23SM90_TMA_LOAD_MULTICASTENS4_14ComposedLayoutINS4_7SwizzleILi2ELi4ELi3EEENS4_18smem_ptr_flag_bitsILi16EEENSW_INS5_IJNSA_ILi8EEESJ_EEENS5_IJSJ_SD_EEEEEEEvNS4_8identityES14_S1E_vS1F_EENS_8epilogue10collective6detail29Sm90TmaWarpSpecializedAdapterINS1I_15DefaultEpilogueISL_SM_SM_NS1H_6thread17LinearCombinationISL_Li1EffLNS1M_9ScaleType4KindE0ELNS_15FloatRoundStyleE2ESL_EENS1_15EpilogueDefaultEEEEEvvEEEEvNT_6ParamsE --------------------------
	.section	.text._ZN7cutlass13device_kernelINS_4gemm6kernel13GemmUniversalIN4cute5tupleIJiiiiEEENS1_10collective13CollectiveMmaINS1_34MainloopSm90TmaGmmaWarpSpecializedILi9ENS5_IJNS4_1CILi4EEENSA_ILi2EEENSA_ILi1EEEEEENS1_35KernelTmaWarpSpecializedCooperativeEEENS5_IJNSA_ILi128EEENSA_ILi256EEENSA_ILi32EEEEEENS_6half_tENS5_IJlSD_lEEESL_SM_NS4_8TiledMMAINS4_8MMA_AtomIJNS4_4SM904GMMA26MMA_64x256x16_F32F16F16_SSILNSQ_5MajorE0ELSS_0ELNSQ_7ScaleInE1ELST_1EEEEEENS4_6LayoutINS5_IJSC_SD_SD_EEENS5_IJSD_NSA_ILi0EEESY_EEEEENS5_IJNS4_10UnderscoreES11_S11_EEEEENS4_23SM90_TMA_LOAD_MULTICASTENS4_14ComposedLayoutINS4_7SwizzleILi2ELi4ELi3EEENS4_18smem_ptr_flag_bitsILi16EEENSW_INS5_IJNSA_ILi8EEESJ_EEENS5_IJSJ_SD_EEEEEEEvNS4_8identityES14_S1E_vS1F_EENS_8epilogue10collective6detail29Sm90TmaWarpSpecializedAdapterINS1I_15DefaultEpilogueISL_SM_SM_NS1H_6thread17LinearCombinationISL_Li1EffLNS1M_9ScaleType4KindE0ELNS_15FloatRoundStyleE2ESL_EENS1_15EpilogueDefaultEEEEEvvEEEEvNT_6ParamsE,"ax",@progbits
	.align	128
.text._ZN7cutlass13device_kernelINS_4gemm6kernel13GemmUniversalIN4cute5tupleIJiiiiEEENS1_10collective13CollectiveMmaINS1_34MainloopSm90TmaGmmaWarpSpecializedILi9ENS5_IJNS4_1CILi4EEENSA_ILi2EEENSA_ILi1EEEEEENS1_35KernelTmaWarpSpecializedCooperativeEEENS5_IJNSA_ILi128EEENSA_ILi256EEENSA_ILi32EEEEEENS_6half_tENS5_IJlSD_lEEESL_SM_NS4_8TiledMMAINS4_8MMA_AtomIJNS4_4SM904GMMA26MMA_64x256x16_F32F16F16_SSILNSQ_5MajorE0ELSS_0ELNSQ_7ScaleInE1ELST_1EEEEEENS4_6LayoutINS5_IJSC_SD_SD_EEENS5_IJSD_NSA_ILi0EEESY_EEEEENS5_IJNS4_10UnderscoreES11_S11_EEEEENS4_23SM90_TMA_LOAD_MULTICASTENS4_14ComposedLayoutINS4_7SwizzleILi2ELi4ELi3EEENS4_18smem_ptr_flag_bitsILi16EEENSW_INS5_IJNSA_ILi8EEESJ_EEENS5_IJSJ_SD_EEEEEEEvNS4_8identityES14_S1E_vS1F_EENS_8epilogue10collective6detail29Sm90TmaWarpSpecializedAdapterINS1I_15DefaultEpilogueISL_SM_SM_NS1H_6thread17LinearCombinationISL_Li1EffLNS1M_9ScaleType4KindE0ELNS_15FloatRoundStyleE2ESL_EENS1_15EpilogueDefaultEEEEEvvEEEEvNT_6ParamsE:
        .type           _ZN7cutlass13device_kernelINS_4gemm6kernel13GemmUniversalIN4cute5tupleIJiiiiEEENS1_10collective13CollectiveMmaINS1_34MainloopSm90TmaGmmaWarpSpecializedILi9ENS5_IJNS4_1CILi4EEENSA_ILi2EEENSA_ILi1EEEEEENS1_35KernelTmaWarpSpecializedCooperativeEEENS5_IJNSA_ILi128EEENSA_ILi256EEENSA_ILi32EEEEEENS_6half_tENS5_IJlSD_lEEESL_SM_NS4_8TiledMMAINS4_8MMA_AtomIJNS4_4SM904GMMA26MMA_64x256x16_F32F16F16_SSILNSQ_5MajorE0ELSS_0ELNSQ_7ScaleInE1ELST_1EEEEEENS4_6LayoutINS5_IJSC_SD_SD_EEENS5_IJSD_NSA_ILi0EEESY_EEEEENS5_IJNS4_10UnderscoreES11_S11_EEEEENS4_23SM90_TMA_LOAD_MULTICASTENS4_14ComposedLayoutINS4_7SwizzleILi2ELi4ELi3EEENS4_18smem_ptr_flag_bitsILi16EEENSW_INS5_IJNSA_ILi8EEESJ_EEENS5_IJSJ_SD_EEEEEEEvNS4_8identityES14_S1E_vS1F_EENS_8epilogue10collective6detail29Sm90TmaWarpSpecializedAdapterINS1I_15DefaultEpilogueISL_SM_SM_NS1H_6thread17LinearCombinationISL_Li1EffLNS1M_9ScaleType4KindE0ELNS_15FloatRoundStyleE2ESL_EENS1_15EpilogueDefaultEEEEEvvEEEEvNT_6ParamsE,@function
        .size           _ZN7cutlass13device_kernelINS_4gemm6kernel13GemmUniversalIN4cute5tupleIJiiiiEEENS1_10collective13CollectiveMmaINS1_34MainloopSm90TmaGmmaWarpSpecializedILi9ENS5_IJNS4_1CILi4EEENSA_ILi2EEENSA_ILi1EEEEEENS1_35KernelTmaWarpSpecializedCooperativeEEENS5_IJNSA_ILi128EEENSA_ILi256EEENSA_ILi32EEEEEENS_6half_tENS5_IJlSD_lEEESL_SM_NS4_8TiledMMAINS4_8MMA_AtomIJNS4_4SM904GMMA26MMA_64x256x16_F32F16F16_SSILNSQ_5MajorE0ELSS_0ELNSQ_7ScaleInE1ELST_1EEEEEENS4_6LayoutINS5_IJSC_SD_SD_EEENS5_IJSD_NSA_ILi0EEESY_EEEEENS5_IJNS4_10UnderscoreES11_S11_EEEEENS4_23SM90_TMA_LOAD_MULTICASTENS4_14ComposedLayoutINS4_7SwizzleILi2ELi4ELi3EEENS4_18smem_ptr_flag_bitsILi16EEENSW_INS5_IJNSA_ILi8EEESJ_EEENS5_IJSJ_SD_EEEEEEEvNS4_8identityES14_S1E_vS1F_EENS_8epilogue10collective6detail29Sm90TmaWarpSpecializedAdapterINS1I_15DefaultEpilogueISL_SM_SM_NS1H_6thread17LinearCombinationISL_Li1EffLNS1M_9ScaleType4KindE0ELNS_15FloatRoundStyleE2ESL_EENS1_15EpilogueDefaultEEEEEvvEEEEvNT_6ParamsE,(.L_x_338 - _ZN7cutlass13device_kernelINS_4gemm6kernel13GemmUniversalIN4cute5tupleIJiiiiEEENS1_10collective13CollectiveMmaINS1_34MainloopSm90TmaGmmaWarpSpecializedILi9ENS5_IJNS4_1CILi4EEENSA_ILi2EEENSA_ILi1EEEEEENS1_35KernelTmaWarpSpecializedCooperativeEEENS5_IJNSA_ILi128EEENSA_ILi256EEENSA_ILi32EEEEEENS_6half_tENS5_IJlSD_lEEESL_SM_NS4_8TiledMMAINS4_8MMA_AtomIJNS4_4SM904GMMA26MMA_64x256x16_F32F16F16_SSILNSQ_5MajorE0ELSS_0ELNSQ_7ScaleInE1ELST_1EEEEEENS4_6LayoutINS5_IJSC_SD_SD_EEENS5_IJSD_NSA_ILi0EEESY_EEEEENS5_IJNS4_10UnderscoreES11_S11_EEEEENS4_23SM90_TMA_LOAD_MULTICASTENS4_14ComposedLayoutINS4_7SwizzleILi2ELi4ELi3EEENS4_18smem_ptr_flag_bitsILi16EEENSW_INS5_IJNSA_ILi8EEESJ_EEENS5_IJSJ_SD_EEEEEEEvNS4_8identityES14_S1E_vS1F_EENS_8epilogue10collective6detail29Sm90TmaWarpSpecializedAdapterINS1I_15DefaultEpilogueISL_SM_SM_NS1H_6thread17LinearCombinationISL_Li1EffLNS1M_9ScaleType4KindE0ELNS_15FloatRoundStyleE2ESL_EENS1_15EpilogueDefaultEEEEEvvEEEEvNT_6ParamsE)
        .other          _ZN7cutlass13device_kernelINS_4gemm6kernel13GemmUniversalIN4cute5tupleIJiiiiEEENS1_10collective13CollectiveMmaINS1_34MainloopSm90TmaGmmaWarpSpecializedILi9ENS5_IJNS4_1CILi4EEENSA_ILi2EEENSA_ILi1EEEEEENS1_35KernelTmaWarpSpecializedCooperativeEEENS5_IJNSA_ILi128EEENSA_ILi256EEENSA_ILi32EEEEEENS_6half_tENS5_IJlSD_lEEESL_SM_NS4_8TiledMMAINS4_8MMA_AtomIJNS4_4SM904GMMA26MMA_64x256x16_F32F16F16_SSILNSQ_5MajorE0ELSS_0ELNSQ_7ScaleInE1ELST_1EEEEEENS4_6LayoutINS5_IJSC_SD_SD_EEENS5_IJSD_NSA_ILi0EEESY_EEEEENS5_IJNS4_10UnderscoreES11_S11_EEEEENS4_23SM90_TMA_LOAD_MULTICASTENS4_14ComposedLayoutINS4_7SwizzleILi2ELi4ELi3EEENS4_18smem_ptr_flag_bitsILi16EEENSW_INS5_IJNSA_ILi8EEESJ_EEENS5_IJSJ_SD_EEEEEEEvNS4_8identityES14_S1E_vS1F_EENS_8epilogue10collective6detail29Sm90TmaWarpSpecializedAdapterINS1I_15DefaultEpilogueISL_SM_SM_NS1H_6thread17LinearCombinationISL_Li1EffLNS1M_9ScaleType4KindE0ELNS_15FloatRoundStyleE2ESL_EENS1_15EpilogueDefaultEEEEEvvEEEEvNT_6ParamsE,@"STO_CUDA_ENTRY STV_DEFAULT"
_ZN7cutlass13device_kernelINS_4gemm6kernel13GemmUniversalIN4cute5tupleIJiiiiEEENS1_10collective13CollectiveMmaINS1_34MainloopSm90TmaGmmaWarpSpecializedILi9ENS5_IJNS4_1CILi4EEENSA_ILi2EEENSA_ILi1EEEEEENS1_35KernelTmaWarpSpecializedCooperativeEEENS5_IJNSA_ILi128EEENSA_ILi256EEENSA_ILi32EEEEEENS_6half_tENS5_IJlSD_lEEESL_SM_NS4_8TiledMMAINS4_8MMA_AtomIJNS4_4SM904GMMA26MMA_64x256x16_F32F16F16_SSILNSQ_5MajorE0ELSS_0ELNSQ_7ScaleInE1ELST_1EEEEEENS4_6LayoutINS5_IJSC_SD_SD_EEENS5_IJSD_NSA_ILi0EEESY_EEEEENS5_IJNS4_10UnderscoreES11_S11_EEEEENS4_23SM90_TMA_LOAD_MULTICASTENS4_14ComposedLayoutINS4_7SwizzleILi2ELi4ELi3EEENS4_18smem_ptr_flag_bitsILi16EEENSW_INS5_IJNSA_ILi8EEESJ_EEENS5_IJSJ_SD_EEEEEEEvNS4_8identityES14_S1E_vS1F_EENS_8epilogue10collective6detail29Sm90TmaWarpSpecializedAdapterINS1I_15DefaultEpilogueISL_SM_SM_NS1H_6thread17LinearCombinationISL_Li1EffLNS1M_9ScaleType4KindE0ELNS_15FloatRoundStyleE2ESL_EENS1_15EpilogueDefaultEEEEEvvEEEEvNT_6ParamsE:
[----:B------:R-:W0:Y:S01]  /*0000*/  LDC R1, c[0x0][0x28] ;  /* 0x00000a00ff017b82 */ /* 0x000e220000000800 */
[----:B------:R-:W1:Y:S01]  /*0010*/  S2R R18, SR_TID.X ;  /* 0x0000000000127919 */ /* 0x000e620000002100 */
[----:B------:R-:W-:Y:S01]  /*0020*/  ELECT P0, URZ, PT ;  /* 0x00000000003f782f */ /* 0x000fe20003800000 */
[----:B------:R-:W-:Y:S01]  /*0030*/  BSSY B0, `(.L_x_0) ;  /* 0x000000f000007945 */ /* 0x000fe20003800000 */
[--C-:B-1----:R-:W-:Y:S02]  /*0040*/  SHF.R.U32.HI R0, RZ, 0x5, R18.reuse ;  /* 0x00000005ff007819 */ /* 0x102fe40000011612 */
[----:B------:R-:W-:-:S03]  /*0050*/  SHF.R.U32.HI R3, RZ, 0x7, R18 ;  /* 0x00000007ff037819 */ /* 0x000fc60000011612 */
[----:B------:R-:W1:Y:S04]  /*0060*/  SHFL.IDX PT, R2, R0, RZ, 0x1f ;  /* 0x00001fff00027589 */ /* 0x000e6800000e0000 */
[----:B------:R2:W3:Y:S01]  /*0070*/  SHFL.IDX PT, R5, R3, RZ, 0x1f ;  /* 0x00001fff03057589 */ /* 0x0004e200000e0000 */
[----:B-1----:R-:W-:-:S13]  /*0080*/  ISETP.NE.OR P0, PT, R2, RZ, !P0 ;  /* 0x000000ff0200720c */ /* 0x002fda0004705670 */
[----:B0-23--:R-:W-:Y:S05]  /*0090*/  @P0 BRA `(.L_x_1) ;  /* 0x0000000000200947 */ /* 0x00dfea0003800000 */
[----:B------:R-:W-:Y:S02]  /*00a0*/  ULDC.64 UR4, c[0x0][0x198] ;  /* 0x0000660000047ab9 */ /* 0x000fe40000000a00 */
[----:B------:R-:W-:Y:S02]  /*00b0*/  UIADD3 UR6, UP0, UR4, 0xf0, URZ ;  /* 0x000000f004067890 */ /* 0x000fe4000ff1e03f */
[----:B------:R-:W-:Y:S02]  /*00c0*/  UIADD3 UR4, UP1, UR4, 0x1f0, URZ ;  /* 0x000001f004047890 */ /* 0x000fe4000ff3e03f */
[----:B------:R-:W-:Y:S02]  /*00d0*/  UIADD3.X UR7, URZ, UR5, URZ, UP0, !UPT ;  /* 0x000000053f077290 */ /* 0x000fe400087fe43f */
[----:B------:R-:W-:-:S07]  /*00e0*/  UIADD3.X UR5, URZ, UR5, URZ, UP1, !UPT ;  /* 0x000000053f057290 */ /* 0x000fce0008ffe43f */
[----:B------:R0:W-:Y:S02]  /*00f0*/  UTMACCTL.PF [UR6] ;  /* 0x00000000060079b9 */ /* 0x0001e40008040000 */
[----:B------:R0:W-:Y:S02]  /*0100*/  UTMACCTL.PF [UR4] ;  /* 0x00000000040079b9 */ /* 0x0001e40008040000 */
[----:B0-----:R-:W-:Y:S01]  /*0110*/  NOP ;  /* 0x0000000000007918 */ /* 0x001fe20000000000 */
.L_x_1:
[----:B------:R-:W-:Y:S05]  /*0120*/  BSYNC B0 ;  /* 0x0000000000007941 */ /* 0x000fea0003800000 */
.L_x_0:
[----:B------:R-:W0:Y:S02]  /*0130*/  SHFL.IDX PT, R3, R0, RZ, 0x1f ;  /* 0x00001fff00037589 */ /* 0x000e2400000e0000 */
[----:B0-----:R-:W-:-:S13]  /*0140*/  ISETP.NE.AND P0, PT, R3, RZ, PT ;  /* 0x000000ff0300720c */ /* 0x001fda0003f05270 */
[----:B------:R-:W-:Y:S05]  /*0150*/  @P0 BRA `(.L_x_2) ;  /* 0x00000000008c0947 */ /* 0x000fea0003800000 */
[----:B------:R-:W-:Y:S01]  /*0160*/  ELECT P0, URZ, PT ;  /* 0x00000000003f782f */ /* 0x000fe20003800000 */
[----:B------:R-:W-:-:S12]  /*0170*/  BSSY B0, `(.L_x_2) ;  /* 0x0000021000007945 */ /* 0x000fd80003800000 */
[----:B------:R-:W-:Y:S05]  /*0180*/  @!P0 BRA `(.L_x_3) ;  /* 0x00000000007c8947 */ /* 0x000fea0003800000 */
[----:B------:R-:W0:Y:S01]  /*0190*/  S2UR UR8, SR_CgaCtaId ;  /* 0x00000000000879c3 */ /* 0x000e220000008800 */
[----:B------:R-:W-:Y:S01]  /*01a0*/  UMOV UR4, 0x400 ;  /* 0x0000040000047882 */ /* 0x000fe20000000000 */
[----:B------:R-:W-:Y:S01]  /*01b0*/  UMOV UR5, 0x1 ;  /* 0x0000000100057882 */ /* 0x000fe20000000000 */
[----:B------:R-:W-:Y:S02]  /*01c0*/  UMOV UR6, 0xa ;  /* 0x0000000a00067882 */ /* 0x000fe40000000000 */
[----:B------:R-:W-:-:S04]  /*01d0*/  UIADD3 UR6, -UR6, 0x100000, URZ ;  /* 0x0010000006067890 */ /* 0x000fc8000fffe13f */
[----:B------:R-:W-:Y:S02]  /*01e0*/  USHF.L.U32 UR7, UR6, 0xb, URZ ;  /* 0x0000000b06077899 */ /* 0x000fe4000800063f */
[----:B------:R-:W-:Y:S02]  /*01f0*/  USHF.L.U32 UR6, UR6, 0x1, URZ ;  /* 0x0000000106067899 */ /* 0x000fe4000800063f */
[----:B0-----:R-:W-:Y:S02]  /*0200*/  ULEA UR8, UR8, UR4, 0x18 ;  /* 0x0000000408087291 */ /* 0x001fe4000f8ec03f */
[----:B------:R-:W-:-:S04]  /*0210*/  UIADD3 UR4, -UR5, 0x100000, URZ ;  /* 0x0010000005047890 */ /* 0x000fc8000fffe13f */
[----:B------:R-:W-:Y:S02]  /*0220*/  USHF.L.U32 UR5, UR4, 0xb, URZ ;  /* 0x0000000b04057899 */ /* 0x000fe4000800063f */
[----:B------:R-:W-:Y:S01]  /*0230*/  USHF.L.U32 UR4, UR4, 0x1, URZ ;  /* 0x0000000104047899 */ /* 0x000fe2000800063f */
[----:B------:R-:W0:Y:S11]  /*0240*/  FENCE.VIEW.ASYNC.S ;  /* 0x00000000000073c6 */ /* 0x000e360000000000 */
[----:B0-----:R0:W1:Y:S01]  /*0250*/  SYNCS.EXCH.64 URZ, [UR8], UR4 ;  /* 0x00000004083f75b2 */ /* 0x0010620008000100 */
[----:B------:R0:W2:Y:S01]  /*0260*/  SYNCS.EXCH.64 URZ, [UR8+0x48], UR6 ;  /* 0x00004806083f75b2 */ /* 0x0000a20008000100 */
[----:B------:R0:W3:Y:S01]  /*0270*/  SYNCS.EXCH.64 URZ, [UR8+0x8], UR4 ;  /* 0x00000804083f75b2 */ /* 0x0000e20008000100 */
[----:B------:R0:W4:Y:S01]  /*0280*/  SYNCS.EXCH.64 URZ, [UR8+0x50], UR6 ;  /* 0x00005006083f75b2 */ /* 0x0001220008000100 */
[----:B------:R0:W0:Y:S01]  /*0290*/  SYNCS.EXCH.64 URZ, [UR8+0x10], UR4 ;  /* 0x00001004083f75b2 */ /* 0x0000220008000100 */
        /* <DEDUP_REMOVED lines=13> */
[----:B------:R-:W-:Y:S01]  /*0370*/  NOP ;  /* 0x0000000000007918 */ /* 0x000fe20000000000 */
.L_x_3:
[----:B0-----:R-:W-:Y:S05]  /*0380*/  BSYNC B0 ;  /* 0x0000000000007941 */ /* 0x001fea0003800000 */
.L_x_2:
[----:B------:R-:W-:Y:S01]  /*0390*/  SHF.R.S32.HI R7, RZ, 0x1f, R18 ;  /* 0x0000001fff077819 */ /* 0x000fe20000011412 */
[----:B------:R-:W0:Y:S01]  /*03a0*/  SHFL.IDX PT, R0, R0, RZ, 0x1f ;  /* 0x00001fff00007589 */ /* 0x000e2200000e0000 */
[----:B------:R-:W5:Y:S01]  /*03b0*/  S2UR UR8, SR_CTAID.X ;  /* 0x00000000000879c3 */ /* 0x000f620000002500 */
[----:B------:R-:W-:Y:S02]  /*03c0*/  ELECT P0, URZ, PT ;  /* 0x00000000003f782f */ /* 0x000fe40003800000 */
[----:B------:R-:W-:Y:S01]  /*03d0*/  LEA.HI R7, R7, R18, RZ, 0x7 ;  /* 0x0000001207077211 */ /* 0x000fe200078f38ff */
[----:B------:R-:W1:Y:S01]  /*03e0*/  S2R R4, SR_CTAID.Y ;  /* 0x0000000000047919 */ /* 0x000e620000002600 */
[----:B------:R-:W-:Y:S01]  /*03f0*/  SHF.R.S32.HI R8, RZ, 0x1f, R3 ;  /* 0x0000001fff087819 */ /* 0x000fe20000011403 */
[----:B------:R-:W-:Y:S01]  /*0400*/  ULDC UR4, c[0x0][0x150] ;  /* 0x0000540000047ab9 */ /* 0x000fe20000000800 */
[----:B------:R-:W-:Y:S01]  /*0410*/  LOP3.LUT R7, R7, 0xffffff80, RZ, 0xc0, !PT ;  /* 0xffffff8007077812 */ /* 0x000fe200078ec0ff */
[----:B------:R-:W-:Y:S01]  /*0420*/  NOP ;  /* 0x0000000000007918 */ /* 0x000fe20000000000 */
[----:B------:R-:W-:Y:S01]  /*0430*/  LEA.HI R8, R8, R3, RZ, 0x2 ;  /* 0x0000000308087211 */ /* 0x000fe200078f10ff */
[----:B------:R-:W2:Y:S01]  /*0440*/  LDC R10, c[0x0][0x144] ;  /* 0x00005100ff0a7b82 */ /* 0x000ea20000000800 */
[----:B------:R-:W-:Y:S01]  /*0450*/  NOP ;  /* 0x0000000000007918 */ /* 0x000fe20000000000 */
[----:B------:R-:W-:Y:S01]  /*0460*/  IMAD.IADD R6, R18, 0x1, -R7 ;  /* 0x0000000112067824 */ /* 0x000fe200078e0a07 */
[----:B------:R-:W-:Y:S01]  /*0470*/  LOP3.LUT R8, R8, 0x3ffffffc, RZ, 0xc0, !PT ;  /* 0x3ffffffc08087812 */ /* 0x000fe200078ec0ff */
[----:B------:R-:W-:Y:S01]  /*0480*/  IMAD.MOV.U32 R22, RZ, RZ, 0x1 ;  /* 0x00000001ff167424 */ /* 0x000fe200078e00ff */
[----:B------:R-:W-:-:S02]  /*0490*/  ISETP.NE.AND P3, PT, R5, RZ, PT ;  /* 0x000000ff0500720c */ /* 0x000fc40003f65270 */
[----:B------:R-:W-:Y:S01]  /*04a0*/  SHF.R.S32.HI R7, RZ, 0x1f, R6 ;  /* 0x0000001fff077819 */ /* 0x000fe20000011406 */
[----:B------:R-:W-:Y:S01]  /*04b0*/  IMAD.IADD R8, R3, 0x1, -R8 ;  /* 0x0000000103087824 */ /* 0x000fe200078e0a08 */
[----:B------:R-:W3:Y:S02]  /*04c0*/  LDC R12, c[0x0][0x140] ;  /* 0x00005000ff0c7b82 */ /* 0x000ee40000000800 */
[----:B------:R-:W-:Y:S02]  /*04d0*/  LEA.HI R7, R7, R6, RZ, 0x3 ;  /* 0x0000000607077211 */ /* 0x000fe400078f18ff */
[----:B0-----:R-:W-:Y:S02]  /*04e0*/  ISETP.NE.OR P0, PT, R0, RZ, !P0 ;  /* 0x000000ff0000720c */ /* 0x001fe40004705670 */
[--C-:B------:R-:W-:Y:S02]  /*04f0*/  SHF.R.S32.HI R0, RZ, 0x3, R7.reuse ;  /* 0x00000003ff007819 */ /* 0x100fe40000011407 */
[----:B------:R-:W-:-:S02]  /*0500*/  SHF.R.S32.HI R7, RZ, 0x1f, R7 ;  /* 0x0000001fff077819 */ /* 0x000fc40000011407 */
[----:B-----5:R-:W-:Y:S02]  /*0510*/  I2FP.F32.U32 R9, UR8 ;  /* 0x0000000800097c45 */ /* 0x020fe40008201000 */
[----:B------:R-:W-:-:S03]  /*0520*/  LEA.HI R7, R7, R0, RZ, 0x2 ;  /* 0x0000000007077211 */ /* 0x000fc600078f10ff */
[----:B------:R-:W-:Y:S01]  /*0530*/  FMUL R9, R9, UR4 ;  /* 0x0000000409097c20 */ /* 0x000fe20008400000 */
[----:B------:R-:W-:Y:S01]  /*0540*/  LOP3.LUT R7, R7, 0xfffffffc, RZ, 0xc0, !PT ;  /* 0xfffffffc07077812 */ /* 0x000fe200078ec0ff */
[----:B------:R-:W-:Y:S01]  /*0550*/  VOTEU.ALL UP0, P0 ;  /* 0x00000000003f7886 */ /* 0x000fe20000000000 */
[----:B-1----:R-:W-:Y:S01]  /*0560*/  I2FP.F32.U32 R11, R4 ;  /* 0x00000004000b7245 */ /* 0x002fe20000201000 */
[----:B------:R-:W-:Y:S01]  /*0570*/  ULDC UR4, c[0x0][0x154] ;  /* 0x0000550000047ab9 */ /* 0x000fe20000000800 */
[----:B------:R-:W-:Y:S01]  /*0580*/  VOTEU.ALL UP1, P0 ;  /* 0x00000000003f7886 */ /* 0x000fe20000020000 */
[----:B------:R-:W-:Y:S01]  /*0590*/  IMAD.IADD R7, R0, 0x1, -R7 ;  /* 0x0000000100077824 */ /* 0x000fe200078e0a07 */
[----:B------:R-:W0:Y:S01]  /*05a0*/  F2I.U32.TRUNC.NTZ R9, R9 ;  /* 0x0000000900097305 */ /* 0x000e22000020f000 */
[----:B------:R-:W1:Y:S01]  /*05b0*/  @!UP0 S2UR UR7, SR_CgaCtaId ;  /* 0x00000000000789c3 */ /* 0x000e620000008800 */
[----:B------:R-:W-:Y:S01]  /*05c0*/  @!UP0 UMOV UR6, 0x400 ;  /* 0x0000040000068882 */ /* 0x000fe20000000000 */
[----:B------:R-:W-:Y:S01]  /*05d0*/  IMAD R8, R8, 0x4, R7 ;  /* 0x0000000408087824 */ /* 0x000fe200078e0207 */
[----:B---3--:R-:W-:-:S04]  /*05e0*/  ISETP.EQ.U32.AND P2, PT, R12, 0x1, PT ;  /* 0x000000010c00780c */ /* 0x008fc80003f42070 */
[----:B------:R-:W-:-:S04]  /*05f0*/  SHF.R.S32.HI R3, RZ, 0x1f, R8 ;  /* 0x0000001fff037819 */ /* 0x000fc80000011408 */
[----:B------:R-:W-:Y:S01]  /*0600*/  LEA.HI R0, R3, R8, RZ, 0x2 ;  /* 0x0000000803007211 */ /* 0x000fe200078f10ff */
[----:B0-----:R-:W-:-:S03]  /*0610*/  IMAD.MOV R7, RZ, RZ, -R9 ;  /* 0x000000ffff077224 */ /* 0x001fc600078e0a09 */
[----:B------:R-:W-:Y:S01]  /*0620*/  LOP3.LUT R9, R0, 0xfffffffc, RZ, 0xc0, !PT ;  /* 0xfffffffc00097812 */ /* 0x000fe200078ec0ff */
[----:B--2---:R-:W-:Y:S02]  /*0630*/  IMAD R3, R10, R7, UR8 ;  /* 0x000000080a037e24 */ /* 0x004fe4000f8e0207 */
[----:B------:R-:W-:Y:S02]  /*0640*/  FMUL R10, R11, UR4 ;  /* 0x000000040b0a7c20 */ /* 0x000fe40008400000 */
[C---:B------:R-:W-:Y:S01]  /*0650*/  IMAD.IADD R0, R8.reuse, 0x1, -R9 ;  /* 0x0000000108007824 */ /* 0x040fe200078e0a09 */
[----:B------:R-:W0:Y:S01]  /*0660*/  LDC R7, c[0x0][0x148] ;  /* 0x00005200ff077b82 */ /* 0x000e220000000800 */
[----:B------:R-:W-:Y:S01]  /*0670*/  SHF.R.S32.HI R9, RZ, 0x1f, R2 ;  /* 0x0000001fff097819 */ /* 0x000fe20000011402 */
[----:B------:R-:W-:Y:S01]  /*0680*/  IMAD.SHL.U32 R11, R8, 0x4, RZ ;  /* 0x00000004080b7824 */ /* 0x000fe200078e00ff */
[----:B------:R-:W-:Y:S01]  /*0690*/  UMOV UR4, 0x20 ;  /* 0x0000002000047882 */ /* 0x000fe20000000000 */
[----:B------:R-:W-:Y:S01]  /*06a0*/  ISETP.NE.AND P4, PT, R0, R3, PT ;  /* 0x000000030000720c */ /* 0x000fe20003f85270 */
[----:B------:R-:W2:Y:S01]  /*06b0*/  F2I.U32.TRUNC.NTZ R10, R10 ;  /* 0x0000000a000a7305 */ /* 0x000ea2000020f000 */
[----:B------:R-:W-:Y:S01]  /*06c0*/  LEA.HI R9, R9, R2, RZ, 0x2 ;  /* 0x0000000209097211 */ /* 0x000fe200078f10ff */
[----:B------:R-:W-:-:S04]  /*06d0*/  @!UP0 UIADD3 UR4, -UR4, 0x100000, URZ ;  /* 0x0010000004048890 */ /* 0x000fc8000fffe13f */
[----:B------:R-:W-:Y:S02]  /*06e0*/  @!UP0 USHF.L.U32 UR5, UR4, 0xb, URZ ;  /* 0x0000000b04058899 */ /* 0x000fe4000800063f */
[----:B------:R-:W-:Y:S01]  /*06f0*/  @!UP0 USHF.L.U32 UR4, UR4, 0x1, URZ ;  /* 0x0000000104048899 */ /* 0x000fe2000800063f */
[----:B------:R-:W-:Y:S01]  /*0700*/  LOP3.LUT R152, R8, 0xc, R11, 0x78, !PT ;  /* 0x0000000c08987812 */ /* 0x000fe200078e780b */
[----:B-1----:R-:W-:Y:S01]  /*0710*/  @!UP0 ULEA UR6, UR7, UR6, 0x18 ;  /* 0x0000000607068291 */ /* 0x002fe2000f8ec03f */
[----:B------:R-:W-:Y:S01]  /*0720*/  LOP3.LUT R9, R9, 0xfffffffc, RZ, 0xc0, !PT ;  /* 0xfffffffc09097812 */ /* 0x000fe200078ec0ff */
[----:B------:R-:W-:Y:S01]  /*0730*/  VOTEU.ALL UP0, P0 ;  /* 0x00000000003f7886 */ /* 0x000fe20000000000 */
[----:B------:R-:W-:Y:S01]  /*0740*/  LOP3.LUT P0, RZ, R6, 0x7, RZ, 0xc0, !PT ;  /* 0x0000000706ff7812 */ /* 0x000fe2000780c0ff */
[----:B------:R-:W-:Y:S02]  /*0750*/  VIADD R6, R5, 0xffffffff ;  /* 0xffffffff05067836 */ /* 0x000fe40000000000 */
[----:B------:R-:W-:Y:S01]  /*0760*/  IMAD.IADD R0, R2, 0x1, -R9 ;  /* 0x0000000102007824 */ /* 0x000fe200078e0a09 */
[----:B------:R-:W-:-:S02]  /*0770*/  ISETP.LT.U32.AND P0, PT, R152, 0x8, !P0 ;  /* 0x000000089800780c */ /* 0x000fc40004701070 */
[----:B------:R-:W-:Y:S01]  /*0780*/  @P4 SHF.R.S32.HI R9, RZ, 0x1f, R152 ;  /* 0x0000001fff094819 */ /* 0x000fe20000011498 */
[----:B--2---:R-:W-:Y:S01]  /*0790*/  IMAD.MOV R21, RZ, RZ, -R10 ;  /* 0x000000ffff157224 */ /* 0x004fe200078e0a0a */
[C---:B------:R-:W-:Y:S01]  /*07a0*/  ISETP.NE.AND P1, PT, R0.reuse, 0x3, PT ;  /* 0x000000030000780c */ /* 0x040fe20003f25270 */
[----:B------:R-:W1:Y:S02]  /*07b0*/  FENCE.VIEW.ASYNC.S ;  /* 0x00000000000073c6 */ /* 0x000e640000000000 */
[----:B-1----:R1:W2:Y:S01]  /*07c0*/  @!UP0 SYNCS.EXCH.64 URZ, [UR6+0xa0], UR4 ;  /* 0x0000a004063f85b2 */ /* 0x0022a20008000100 */
[----:B------:R-:W-:Y:S01]  /*07d0*/  @P4 LEA.HI R9, R9, R152, RZ, 0x2 ;  /* 0x0000009809094211 */ /* 0x000fe200078f10ff */
[----:B0-----:R-:W-:Y:S01]  /*07e0*/  IMAD R2, R7, R21, R4 ;  /* 0x0000001507027224 */ /* 0x001fe200078e0204 */
[----:B------:R-:W-:Y:S02]  /*07f0*/  ISETP.EQ.OR P1, PT, R0, RZ, !P1 ;  /* 0x000000ff0000720c */ /* 0x000fe40004f22670 */
[----:B------:R-:W-:-:S02]  /*0800*/  @P4 SHF.R.S32.HI R9, RZ, 0x2, R9 ;  /* 0x00000002ff094819 */ /* 0x000fc40000011409 */
[----:B------:R-:W-:Y:S02]  /*0810*/  ISETP.EQ.AND P1, PT, R5, RZ, P1 ;  /* 0x000000ff0500720c */ /* 0x000fe40000f22270 */
[----:B------:R-:W-:Y:S02]  /*0820*/  @P4 ISETP.NE.AND P5, PT, R9, R2, PT ;  /* 0x000000020900420c */ /* 0x000fe40003fa5270 */
[----:B------:R-:W-:Y:S02]  /*0830*/  ISETP.GE.U32.AND P6, PT, R6, 0x2, PT ;  /* 0x000000020600780c */ /* 0x000fe40003fc6070 */
[----:B------:R-:W-:Y:S02]  /*0840*/  SEL R9, RZ, 0x1, !P0 ;  /* 0x00000001ff097807 */ /* 0x000fe40004000000 */
[----:B------:R-:W-:Y:S01]  /*0850*/  @P4 SEL R22, RZ, 0x1, P5 ;  /* 0x00000001ff164807 */ /* 0x000fe20002800000 */
[----:B------:R1:W0:Y:S01]  /*0860*/  @!UP1 SYNCS.EXCH.64 URZ, [UR6+0xa8], UR4 ;  /* 0x0000a804063f95b2 */ /* 0x0002220008000100 */
[----:B------:R-:W-:Y:S01]  /*0870*/  SEL R19, RZ, 0x1, !P1 ;  /* 0x00000001ff137807 */ /* 0x000fe20004800000 */
[----:B------:R-:W-:Y:S01]  /*0880*/  NOP ;  /* 0x0000000000007918 */ /* 0x000fe20000000000 */
[----:B------:R-:W-:-:S02]  /*0890*/  LOP3.LUT R22, R22, R9, RZ, 0xc0, !PT ;  /* 0x0000000916167212 */ /* 0x000fc400078ec0ff */
[----:B------:R-:W-:Y:S01]  /*08a0*/  SEL R19, R19, 0x2, P6 ;  /* 0x0000000213137807 */ /* 0x000fe20003000000 */
[----:B-12---:R-:W-:Y:S06]  /*08b0*/  @!P2 BRA `(.L_x_4) ;  /* 0x000000000008a947 */ /* 0x006fec0003800000 */
[----:B0---4-:R-:W-:Y:S01]  /*08c0*/  UCGABAR_ARV ;  /* 0x00000000000079c7 */ /* 0x011fe20008000000 */
[----:B------:R-:W-:Y:S05]  /*08d0*/  BRA `(.L_x_5) ;  /* 0x0000000000047947 */ /* 0x000fea0003800000 */
.L_x_4:
[----:B0---4-:R-:W-:Y:S01]  /*08e0*/  NOP ;  /* 0x0000000000007918 */ /* 0x011fe20000000000 */
.L_x_5:
[----:B------:R-:W0:Y:S01]  /*08f0*/  LDC R2, c[0x0][0x65c] ;  /* 0x00019700ff027b82 */ /* 0x000e220000000800 */
[----:B------:R-:W-:Y:S02]  /*0900*/  IMAD.U32 R8, RZ, RZ, UR8 ;  /* 0x00000008ff087e24 */ /* 0x000fe4000f8e00ff */
[----:B------:R-:W-:Y:S01]  /*0910*/  IMAD.MOV.U32 R9, RZ, RZ, RZ ;  /* 0x000000ffff097224 */ /* 0x000fe200078e00ff */
[----:B0-----:R-:W-:-:S04]  /*0920*/  ISETP.NE.AND P1, PT, R2, 0x1, PT ;  /* 0x000000010200780c */ /* 0x001fc80003f25270 */
[----:B------:R-:W-:-:S09]  /*0930*/  P2R R5, PR, RZ, 0x2 ;  /* 0x00000002ff057803 */ /* 0x000fd20000000000 */
[----:B------:R-:W0:Y:S01]  /*0940*/  @P1 LDC R17, c[0x0][0x10] ;  /* 0x00000400ff111b82 */ /* 0x000e220000000800 */
[----:B------:R-:W-:Y:S02]  /*0950*/  @P1 IMAD.MOV.U32 R5, RZ, RZ, RZ ;  /* 0x000000ffff051224 */ /* 0x000fe400078e00ff */
[----:B------:R-:W-:-:S05]  /*0960*/  @P1 IMAD.MOV.U32 R13, RZ, RZ, RZ ;  /* 0x000000ffff0d1224 */ /* 0x000fca00078e00ff */
[----:B------:R-:W1:Y:S01]  /*0970*/  @!P1 LDC R11, c[0x0][0xc] ;  /* 0x00000300ff0b9b82 */ /* 0x000e620000000800 */
[----:B0-----:R-:W-:-:S04]  /*0980*/  @P1 IMAD.WIDE.U32 R16, R17, UR8, R4 ;  /* 0x0000000811101c25 */ /* 0x001fc8000f8e0004 */
[----:B------:R-:W-:Y:S02]  /*0990*/  @P1 IMAD.IADD R17, R17, 0x1, R13 ;  /* 0x0000000111111824 */ /* 0x000fe400078e020d */
[----:B-1----:R-:W-:-:S04]  /*09a0*/  @!P1 IMAD.WIDE.U32 R8, R4, R11, R8 ;  /* 0x0000000b04089225 */ /* 0x002fc800078e0008 */
[----:B------:R-:W-:Y:S02]  /*09b0*/  @!P1 IMAD.MOV.U32 R16, RZ, RZ, R8 ;  /* 0x000000ffff109224 */ /* 0x000fe400078e0008 */
[----:B------:R-:W-:Y:S01]  /*09c0*/  @!P1 IMAD.MOV.U32 R17, RZ, RZ, R9 ;  /* 0x000000ffff119224 */ /* 0x000fe200078e0009 */
[----:B------:R-:W-:Y:S06]  /*09d0*/  @!P2 BRA `(.L_x_6) ;  /* 0x00000000000ca947 */ /* 0x000fec0003800000 */
[----:B------:R-:W-:Y:S01]  /*09e0*/  UCGABAR_WAIT ;  /* 0x0000000000007dc7 */ /* 0x000fe20008000000 */
[----:B------:R-:W-:Y:S01]  /*09f0*/  CCTL.IVALL ;  /* 0x00000000ff00798f */ /* 0x000fe20002000000 */
[----:B------:R-:W-:Y:S05]  /*0a00*/  BRA `(.L_x_7) ;  /* 0x0000000000047947 */ /* 0x000fea0003800000 */
.L_x_6:
[----:B------:R-:W-:Y:S06]  /*0a10*/  BAR.SYNC.DEFER_BLOCKING 0x0 ;  /* 0x0000000000007b1d */ /* 0x000fec0000010000 */
.L_x_7:
[----:B------:R-:W-:Y:S05]  /*0a20*/  @!P3 BRA `(.L_x_8) ;  /* 0x0000009400e0b947 */ /* 0x000fea0003800000 */
[----:B------:R-:W-:-:S13]  /*0a30*/  ISETP.GT.U32.AND P0, PT, R6, 0x1, PT ;  /* 0x000000010600780c */ /* 0x000fda0003f04070 */
[----:B------:R-:W-:Y:S05]  /*0a40*/  @P0 EXIT ;  /* 0x000000000000094d */ /* 0x000fea0003800000 */
[----:B------:R-:W-:Y:S01]  /*0a50*/  ULDC.64 UR4, c[0x0][0x650] ;  /* 0x0001940000047ab9 */ /* 0x000fe20000000a00 */
[----:B------:R-:W-:Y:S01]  /*0a60*/  PRMT R0, RZ, 0x7610, R0 ;  /* 0x00007610ff007816 */ /* 0x000fe20000000000 */
[----:B------:R-:W-:Y:S01]  /*0a70*/  IMAD.MOV.U32 R154, RZ, RZ, -0x1 ;  /* 0xffffffffff9a7424 */ /* 0x000fe200078e00ff */
[----:B------:R-:W-:Y:S01]  /*0a80*/  ISETP.GE.U32.AND P0, PT, R16, UR4, PT ;  /* 0x0000000410007c0c */ /* 0x000fe2000bf06070 */
[----:B------:R-:W-:Y:S02]  /*0a90*/  IMAD.MOV.U32 R153, RZ, RZ, -0x1 ;  /* 0xffffffffff997424 */ /* 0x000fe400078e00ff */
[----:B------:R-:W-:Y:S01]  /*0aa0*/  IMAD.MOV.U32 R23, RZ, RZ, -0x1 ;  /* 0xffffffffff177424 */ /* 0x000fe200078e00ff */
[----:B------:R-:W-:-:S13]  /*0ab0*/  ISETP.GE.U32.AND.EX P0, PT, R17, UR5, PT, P0 ;  /* 0x0000000511007c0c */ /* 0x000fda000bf06100 */
[----:B------:R-:W-:Y:S05]  /*0ac0*/  @P0 BRA `(.L_x_9) ;  /* 0x00000004002c0947 */ /* 0x000fea0003800000 */
[----:B------:R-:W0:Y:S01]  /*0ad0*/  LDC.64 R24, c[0x0][0x628] ;  /* 0x00018a00ff187b82 */ /* 0x000e220000000a00 */
[----:B------:R-:W-:Y:S02]  /*0ae0*/  IMAD.MOV.U32 R8, RZ, RZ, R16 ;  /* 0x000000ffff087224 */ /* 0x000fe400078e0010 */
[----:B------:R-:W-:-:S05]  /*0af0*/  IMAD.MOV.U32 R9, RZ, RZ, R17 ;  /* 0x000000ffff097224 */ /* 0x000fca00078e0011 */
[----:B------:R-:W1:Y:S08]  /*0b00*/  LDC R0, c[0x0][0x630] ;  /* 0x00018c00ff007b82 */ /* 0x000e700000000800 */
[----:B------:R-:W2:Y:S01]  /*0b10*/  LDC.64 R26, c[0x0][0x620] ;  /* 0x00018800ff1a7b82 */ /* 0x000ea20000000a00 */
[----:B0-----:R-:W-:-:S04]  /*0b20*/  ISETP.NE.U32.AND P0, PT, R24, RZ, PT ;  /* 0x000000ff1800720c */ /* 0x001fc80003f05070 */
[----:B------:R-:W-:-:S13]  /*0b30*/  ISETP.NE.AND.EX P0, PT, R25, RZ, PT, P0 ;  /* 0x000000ff1900720c */ /* 0x000fda0003f05300 */
[----:B-12---:R-:W-:Y:S05]  /*0b40*/  @!P0 BRA `(.L_x_10) ;  /* 0x0000000000288947 */ /* 0x006fea0003800000 */
[----:B------:R-:W0:Y:S02]  /*0b50*/  LDC R13, c[0x0][0x634] ;  /* 0x00018d00ff0d7b82 */ /* 0x000e240000000800 */
[----:B0-----:R-:W-:-:S05]  /*0b60*/  IADD3 R13, P0, R16, R13, RZ ;  /* 0x0000000d100d7210 */ /* 0x001fca0007f1e0ff */
[----:B------:R-:W-:-:S04]  /*0b70*/  IMAD.X R15, RZ, RZ, R17, P0 ;  /* 0x000000ffff0f7224 */ /* 0x000fc800000e0611 */
[----:B------:R-:W-:-:S04]  /*0b80*/  IMAD.WIDE.U32 R8, R15, R24, RZ ;  /* 0x000000180f087225 */ /* 0x000fc800078e00ff */
[----:B------:R-:W-:-:S04]  /*0b90*/  IMAD.WIDE.U32 R10, P0, R13, R25, R8 ;  /* 0x000000190d0a7225 */ /* 0x000fc80007800008 */
[----:B------:R-:W-:-:S04]  /*0ba0*/  IMAD.WIDE.U32 R8, R13, R24, RZ ;  /* 0x000000180d087225 */ /* 0x000fc800078e00ff */
[----:B------:R-:W-:Y:S01]  /*0bb0*/  IMAD.X R13, RZ, RZ, RZ, P0 ;  /* 0x000000ffff0d7224 */ /* 0x000fe200000e06ff */
[----:B------:R-:W-:Y:S01]  /*0bc0*/  IADD3 RZ, P0, R9, R10, RZ ;  /* 0x0000000a09ff7210 */ /* 0x000fe20007f1e0ff */
[----:B------:R-:W-:-:S04]  /*0bd0*/  IMAD.MOV.U32 R12, RZ, RZ, R11 ;  /* 0x000000ffff0c7224 */ /* 0x000fc800078e000b */
[----:B------:R-:W-:-:S08]  /*0be0*/  IMAD.WIDE.U32.X R8, R15, R25, R12, P0 ;  /* 0x000000190f087225 */ /* 0x000fd000000e040c */
.L_x_10:
[----:B------:R-:W0:Y:S01]  /*0bf0*/  LDC.64 R24, c[0x0][0x640] ;  /* 0x00019000ff187b82 */ /* 0x000e220000000a00 */
[-CC-:B------:R-:W-:Y:S01]  /*0c00*/  SHF.R.U64 R28, R8, R0.reuse, R9.reuse ;  /* 0x00000000081c7219 */ /* 0x180fe20000001209 */
[----:B------:R-:W-:Y:S01]  /*0c10*/  IMAD R30, R7, R21, R4 ;  /* 0x00000015071e7224 */ /* 0x000fe200078e0204 */
[----:B------:R-:W-:Y:S01]  /*0c20*/  SHF.R.U32.HI R0, RZ, R0, R9 ;  /* 0x00000000ff007219 */ /* 0x000fe20000011609 */
[----:B------:R-:W-:Y:S01]  /*0c30*/  IMAD.MOV.U32 R21, RZ, RZ, 0x1 ;  /* 0x00000001ff157424 */ /* 0x000fe200078e00ff */
[----:B------:R-:W-:-:S03]  /*0c40*/  IADD3 R5, P0, RZ, -R28, RZ ;  /* 0x8000001cff057210 */ /* 0x000fc60007f1e0ff */
[----:B------:R-:W1:Y:S02]  /*0c50*/  LDC R6, c[0x0][0x618] ;  /* 0x00018600ff067b82 */ /* 0x000e640000000800 */
[----:B------:R-:W-:-:S04]  /*0c60*/  IMAD.X R9, RZ, RZ, ~R0, P0 ;  /* 0x000000ffff097224 */ /* 0x000fc800000e0e00 */
[-C--:B------:R-:W-:Y:S02]  /*0c70*/  IMAD R0, R9, R26.reuse, RZ ;  /* 0x0000001a09007224 */ /* 0x080fe400078e02ff */
[----:B------:R-:W2:Y:S01]  /*0c80*/  LDC R11, c[0x0][0x608] ;  /* 0x00018200ff0b7b82 */ /* 0x000ea20000000800 */
[----:B------:R-:W-:-:S04]  /*0c90*/  IMAD.WIDE.U32 R8, R5, R26, R16 ;  /* 0x0000001a05087225 */ /* 0x000fc800078e0010 */
[----:B------:R-:W-:-:S03]  /*0ca0*/  IMAD R5, R5, R27, R0 ;  /* 0x0000001b05057224 */ /* 0x000fc600078e0200 */
[----:B------:R-:W3:Y:S01]  /*0cb0*/  LDC R12, c[0x0][0x658] ;  /* 0x00019600ff0c7b82 */ /* 0x000ee20000000800 */
[----:B0-----:R-:W-:Y:S01]  /*0cc0*/  ISETP.NE.U32.AND P0, PT, R24, RZ, PT ;  /* 0x000000ff1800720c */ /* 0x001fe20003f05070 */
[----:B------:R-:W-:Y:S02]  /*0cd0*/  IMAD.IADD R5, R9, 0x1, R5 ;  /* 0x0000000109057824 */ /* 0x000fe400078e0205 */
[----:B------:R-:W-:Y:S01]  /*0ce0*/  IMAD.MOV.U32 R9, RZ, RZ, -0x1 ;  /* 0xffffffffff097424 */ /* 0x000fe200078e00ff */
[----:B------:R-:W-:-:S03]  /*0cf0*/  ISETP.NE.AND.EX P0, PT, R25, RZ, PT, P0 ;  /* 0x000000ff1900720c */ /* 0x000fc60003f05300 */
[----:B------:R-:W0:Y:S01]  /*0d00*/  LDC R15, c[0x0][0x600] ;  /* 0x00018000ff0f7b82 */ /* 0x000e220000000800 */
[-CC-:B-1----:R-:W-:Y:S02]  /*0d10*/  SHF.R.U64 R13, R8, R6.reuse, R5.reuse ;  /* 0x00000006080d7219 */ /* 0x182fe40000001205 */
[----:B------:R-:W-:-:S05]  /*0d20*/  SHF.R.U32.HI R0, RZ, R6, R5 ;  /* 0x00000006ff007219 */ /* 0x000fca0000011605 */
[----:B------:R-:W1:Y:S01]  /*0d30*/  LDC R14, c[0x0][0x648] ;  /* 0x00019200ff0e7b82 */ /* 0x000e620000000800 */
[-CC-:B--2---:R-:W-:Y:S02]  /*0d40*/  SHF.R.U64 R27, R13, R11.reuse, R0.reuse ;  /* 0x0000000b0d1b7219 */ /* 0x184fe40000001200 */
[----:B------:R-:W-:-:S05]  /*0d50*/  SHF.R.U32.HI R5, RZ, R11, R0 ;  /* 0x0000000bff057219 */ /* 0x000fca0000011600 */
[----:B------:R-:W2:Y:S01]  /*0d60*/  LDC R20, c[0x0][0x638] ;  /* 0x00018e00ff147b82 */ /* 0x000ea20000000800 */
[-CC-:B---3--:R-:W-:Y:S02]  /*0d70*/  SHF.R.U64 R26, R27, R12.reuse, R5.reuse ;  /* 0x0000000c1b1a7219 */ /* 0x188fe40000001205 */
[-C--:B------:R-:W-:Y:S02]  /*0d80*/  SHF.L.U32 R0, R9, R12.reuse, RZ ;  /* 0x0000000c09007219 */ /* 0x080fe400000006ff */
[----:B------:R-:W-:Y:S01]  /*0d90*/  SHF.R.U32.HI R5, RZ, R12, R5 ;  /* 0x0000000cff057219 */ /* 0x000fe20000011605 */
[----:B------:R-:W-:Y:S01]  /*0da0*/  IMAD.MOV.U32 R4, RZ, RZ, R26 ;  /* 0x000000ffff047224 */ /* 0x000fe200078e001a */
[----:B------:R-:W-:Y:S01]  /*0db0*/  LOP3.LUT R10, RZ, R0, RZ, 0x33, !PT ;  /* 0x00000000ff0a7212 */ /* 0x000fe200078e33ff */
[----:B------:R-:W3:Y:S01]  /*0dc0*/  LDC R23, c[0x0][0x610] ;  /* 0x00018400ff177b82 */ /* 0x000ee20000000800 */
[----:B------:R-:W-:Y:S05]  /*0dd0*/  @!P0 BRA `(.L_x_11) ;  /* 0x0000000000288947 */ /* 0x000fea0003800000 */
[----:B------:R-:W4:Y:S02]  /*0de0*/  LDC R9, c[0x0][0x64c] ;  /* 0x00019300ff097b82 */ /* 0x000f240000000800 */
[----:B----4-:R-:W-:-:S05]  /*0df0*/  IADD3 R9, P0, R26, R9, RZ ;  /* 0x000000091a097210 */ /* 0x010fca0007f1e0ff */
        /* <DEDUP_REMOVED lines=8> */
.L_x_11:
[----:B-1----:R-:W-:Y:S01]  /*0e80*/  SHF.R.U64 R4, R4, R14, R5 ;  /* 0x0000000e04047219 */ /* 0x002fe20000001205 */
[----:B0-----:R-:W-:Y:S01]  /*0e90*/  VIADD R6, R15, 0xffffffff ;  /* 0xffffffff0f067836 */ /* 0x001fe20000000000 */
[----:B------:R-:W-:Y:S02]  /*0ea0*/  SHF.L.U32 R0, R21, R12, RZ ;  /* 0x0000000c15007219 */ /* 0x000fe400000006ff */
[----:B------:R-:W-:Y:S01]  /*0eb0*/  LOP3.LUT R5, R27, R10, RZ, 0xc0, !PT ;  /* 0x0000000a1b057212 */ /* 0x000fe200078ec0ff */
[----:B------:R-:W-:Y:S01]  /*0ec0*/  IMAD.MOV R7, RZ, RZ, -R4 ;  /* 0x000000ffff077224 */ /* 0x000fe200078e0a04 */
[----:B------:R-:W-:Y:S02]  /*0ed0*/  SEL R3, R3, R30, !P1 ;  /* 0x0000001e03037207 */ /* 0x000fe40004800000 */
[----:B------:R-:W-:Y:S01]  /*0ee0*/  LOP3.LUT R6, R13, R6, RZ, 0xc0, !PT ;  /* 0x000000060d067212 */ /* 0x000fe200078ec0ff */
[----:B------:R-:W-:Y:S02]  /*0ef0*/  IMAD R4, R0, R4, R5 ;  /* 0x0000000400047224 */ /* 0x000fe400078e0205 */
[----:B--2---:R-:W-:-:S02]  /*0f00*/  IMAD R0, R7, R20, R26 ;  /* 0x0000001407007224 */ /* 0x004fc400078e021a */
[----:B---3--:R-:W-:Y:S02]  /*0f10*/  IMAD R3, R4, R23, R3 ;  /* 0x0000001704037224 */ /* 0x008fe400078e0203 */
[----:B------:R-:W-:Y:S02]  /*0f20*/  IMAD R154, R0, R15, R6 ;  /* 0x0000000f009a7224 */ /* 0x000fe400078e0206 */
[----:B------:R-:W-:Y:S02]  /*0f30*/  IMAD.MOV.U32 R4, RZ, RZ, 0x1 ;  /* 0x00000001ff047424 */ /* 0x000fe400078e00ff */
[----:B------:R-:W-:Y:S01]  /*0f40*/  IMAD.MOV.U32 R23, RZ, RZ, R28 ;  /* 0x000000ffff177224 */ /* 0x000fe200078e001c */
[----:B------:R-:W-:Y:S02]  /*0f50*/  SEL R153, R154, R3, !P1 ;  /* 0x000000039a997207 */ /* 0x000fe40004800000 */
[----:B------:R-:W-:Y:S02]  /*0f60*/  PRMT R0, R4, 0x7610, R0 ;  /* 0x0000761004007816 */ /* 0x000fe40000000000 */
[----:B------:R-:W-:-:S07]  /*0f70*/  SEL R154, R3, R154, !P1 ;  /* 0x0000009a039a7207 */ /* 0x000fce0004800000 */
.L_x_9:
[----:B------:R-:W-:-:S08]  /*0f80*/  NOP ;  /* 0x0000000000007918 */ /* 0x000fd00000000000 */
[----:B------:R-:W0:Y:S02]  /*0f90*/  USETMAXREG.TRY_ALLOC.CTAPOOL UP0, 0xe8 ;  /* 0x000000e8000079c8 */ /* 0x000e240008000600 */
[----:B0-----:R-:W-:-:S13]  /*0fa0*/  PLOP3.LUT P0, PT, PT, PT, UP0, 0x80, 0x0 ;  /* 0x000000000000781c */ /* 0x001fda0003f0f008 */
[----:B------:R-:W-:Y:S05]  /*0fb0*/  @!P0 BRA `(.L_x_9) ;  /* 0xfffffffc00f08947 */ /* 0x000fea000383ffff */
[----:B------:R-:W-:Y:S01]  /*0fc0*/  ULDC.64 UR4, c[0x0][0x598] ;  /* 0x0001660000047ab9 */ /* 0x000fe20000000a00 */
[----:B------:R-:W-:Y:S01]  /*0fd0*/  ULDC.64 UR36, c[0x0][0x208] ;  /* 0x0000820000247ab9 */ /* 0x000fe20000000a00 */
[----:B------:R-:W-:-:S04]  /*0fe0*/  ISETP.NE.U32.AND P0, PT, RZ, UR4, PT ;  /* 0x00000004ff007c0c */ /* 0x000fc8000bf05070 */
[----:B------:R-:W-:-:S13]  /*0ff0*/  ISETP.NE.AND.EX P0, PT, RZ, UR5, PT, P0 ;  /* 0x00000005ff007c0c */ /* 0x000fda000bf05300 */
[----:B------:R-:W-:Y:S05]  /*1000*/  @!P0 BRA `(.L_x_12) ;  /* 0x00000000001c8947 */ /* 0x000fea0003800000 */
[----:B------:R-:W0:Y:S02]  /*1010*/  LDC.64 R4, c[0x0][0x598] ;  /* 0x00016600ff047b82 */ /* 0x000e240000000a00 */
[----:B0-----:R-:W2:Y:S02]  /*1020*/  LDG.E.64 R4, desc[UR36][R4.64] ;  /* 0x0000002404047981 */ /* 0x001ea4000c1e1b00 */
[----:B--2---:R-:W-:-:S04]  /*1030*/  ISETP.NE.U32.AND P0, PT, R4, RZ, PT ;  /* 0x000000ff0400720c */ /* 0x004fc80003f05070 */
[----:B------:R-:W-:-:S13]  /*1040*/  ISETP.NE.AND.EX P0, PT, R5, RZ, PT, P0 ;  /* 0x000000ff0500720c */ /* 0x000fda0003f05300 */
[----:B------:R-:W-:Y:S05]  /*1050*/  @!P0 BRA `(.L_x_12) ;  /* 0x0000000000088947 */ /* 0x000fea0003800000 */
[----:B------:R0:W5:Y:S01]  /*1060*/  LD.E R155, desc[UR36][R4.64] ;  /* 0x00000024049b7980 */ /* 0x000162000c101900 */
[----:B------:R-:W-:Y:S05]  /*1070*/  BRA `(.L_x_13) ;  /* 0x0000000000247947 */ /* 0x000fea0003800000 */
.L_x_12:
[----:B------:R-:W-:Y:S02]  /*1080*/  ULDC.64 UR4, c[0x0][0x588] ;  /* 0x0001620000047ab9 */ /* 0x000fe40000000a00 */
[----:B------:R-:W-:-:S04]  /*1090*/  ISETP.NE.U32.AND P0, PT, RZ, UR4, PT ;  /* 0x00000004ff007c0c */ /* 0x000fc8000bf05070 */
[----:B------:R-:W-:-:S13]  /*10a0*/  ISETP.NE.AND.EX P0, PT, RZ, UR5, PT, P0 ;  /* 0x00000005ff007c0c */ /* 0x000fda000bf05300 */
[----:B------:R-:W-:Y:S05]  /*10b0*/  @!P0 BRA `(.L_x_14) ;  /* 0x00000000000c8947 */ /* 0x000fea0003800000 */
[----:B------:R-:W0:Y:S02]  /*10c0*/  LDC.64 R4, c[0x0][0x588] ;  /* 0x00016200ff047b82 */ /* 0x000e240000000a00 */
[----:B0-----:R1:W5:Y:S01]  /*10d0*/  LDG.E R155, desc[UR36][R4.64] ;  /* 0x00000024049b7981 */ /* 0x001362000c1e1900 */
[----:B------:R-:W-:Y:S05]  /*10e0*/  BRA `(.L_x_13) ;  /* 0x0000000000087947 */ /* 0x000fea0003800000 */
.L_x_14:
[----:B------:R-:W-:Y:S02]  /*10f0*/  ULDC UR4, c[0x0][0x580] ;  /* 0x0001600000047ab9 */ /* 0x000fe40000000800 */
[----:B------:R-:W-:-:S07]  /*1100*/  IMAD.U32 R155, RZ, RZ, UR4 ;  /* 0x00000004ff9b7e24 */ /* 0x000fce000f8e00ff */
.L_x_13:
[----:B------:R-:W-:Y:S02]  /*1110*/  ULDC.64 UR4, c[0x0][0x5a0] ;  /* 0x0001680000047ab9 */ /* 0x000fe40000000a00 */
[----:B------:R-:W-:-:S04]  /*1120*/  ISETP.NE.U32.AND P0, PT, RZ, UR4, PT ;  /* 0x00000004ff007c0c */ /* 0x000fc8000bf05070 */
[----:B------:R-:W-:-:S13]  /*1130*/  ISETP.NE.AND.EX P0, PT, RZ, UR5, PT, P0 ;  /* 0x00000005ff007c0c */ /* 0x000fda000bf05300 */
[----:B------:R-:W-:Y:S05]  /*1140*/  @!P0 BRA `(.L_x_15) ;  /* 0x00000000001c8947 */ /* 0x000fea0003800000 */
[----:B01----:R-:W0:Y:S02]  /*1150*/  LDC.64 R4, c[0x0][0x5a0] ;  /* 0x00016800ff047b82 */ /* 0x003e240000000a00 */
[----:B0-----:R-:W2:Y:S02]  /*1160*/  LDG.E.64 R4, desc[UR36][R4.64] ;  /* 0x0000002404047981 */ /* 0x001ea4000c1e1b00 */
[----:B--2---:R-:W-:-:S04]  /*1170*/  ISETP.NE.U32.AND P0, PT, R4, RZ, PT ;  /* 0x000000ff0400720c */ /* 0x004fc80003f05070 */
[----:B------:R-:W-:-:S13]  /*1180*/  ISETP.NE.AND.EX P0, PT, R5, RZ, PT, P0 ;  /* 0x000000ff0500720c */ /* 0x000fda0003f05300 */
[----:B------:R-:W-:Y:S05]  /*1190*/  @!P0 BRA `(.L_x_15) ;  /* 0x0000000000088947 */ /* 0x000fea0003800000 */
[----:B------:R0:W5:Y:S01]  /*11a0*/  LD.E R156, desc[UR36][R4.64] ;  /* 0x00000024049c7980 */ /* 0x000162000c101900 */
[----:B------:R-:W-:Y:S05]  /*11b0*/  BRA `(.L_x_16) ;  /* 0x0000000000247947 */ /* 0x000fea0003800000 */
.L_x_15:
[----:B------:R-:W-:Y:S02]  /*11c0*/  ULDC.64 UR4, c[0x0][0x590] ;  /* 0x0001640000047ab9 */ /* 0x000fe40000000a00 */
[----:B------:R-:W-:-:S04]  /*11d0*/  ISETP.NE.U32.AND P0, PT, RZ, UR4, PT ;  /* 0x00000004ff007c0c */ /* 0x000fc8000bf05070 */
[----:B------:R-:W-:-:S13]  /*11e0*/  ISETP.NE.AND.EX P0, PT, RZ, UR5, PT, P0 ;  /* 0x00000005ff007c0c */ /* 0x000fda000bf05300 */
[----:B------:R-:W-:Y:S05]  /*11f0*/  @!P0 BRA `(.L_x_17) ;  /* 0x00000000000c8947 */ /* 0x000fea0003800000 */
[----:B------:R-:W2:Y:S02]  /*1200*/  LDC.64 R156, c[0x0][0x590] ;  /* 0x00016400ff9c7b82 */ /* 0x000ea40000000a00 */
[----:B--2---:R2:W5:Y:S01]  /*1210*/  LDG.E R156, desc[UR36][R156.64] ;  /* 0x000000249c9c7981 */ /* 0x004562000c1e1900 */
[----:B------:R-:W-:Y:S05]  /*1220*/  BRA `(.L_x_16) ;  /* 0x0000000000087947 */ /* 0x000fea0003800000 */
.L_x_17:
[----:B------:R-:W-:Y:S02]  /*1230*/  ULDC UR4, c[0x0][0x584] ;  /* 0x0001610000047ab9 */ /* 0x000fe40000000800 */
[----:B------:R-:W-:-:S07]  /*1240*/  IMAD.U32 R156, RZ, RZ, UR4 ;  /* 0x00000004ff9c7e24 */ /* 0x000fce000f8e00ff */
.L_x_16:
[----:B------:R-:W-:-:S13]  /*1250*/  LOP3.LUT P0, RZ, R0, 0xff, RZ, 0xc0, !PT ;  /* 0x000000ff00ff7812 */ /* 0x000fda000780c0ff */
[----:B------:R-:W-:Y:S05]  /*1260*/  @!P0 EXIT ;  /* 0x000000000000894d */ /* 0x000fea0003800000 */
[----:B------:R-:W-:Y:S01]  /*1270*/  ULDC UR4, c[0x0][0x28c] ;  /* 0x0000a30000047ab9 */ /* 0x000fe20000000800 */
[----:B--2---:R-:W-:Y:S01]  /*1280*/  LOP3.LUT R157, R19, 0x1, RZ, 0xfc, !PT ;  /* 0x00000001139d7812 */ /* 0x004fe200078efcff */
[----:B------:R-:W-:Y:S01]  /*1290*/  UIADD3 UR4, UR4, 0x1f, URZ ;  /* 0x0000001f04047890 */ /* 0x000fe2000fffe03f */
[----:B------:R-:W-:Y:S01]  /*12a0*/  UMOV UR38, URZ ;  /* 0x0000003f00267c82 */ /* 0x000fe20008000000 */
[----:B------:R-:W-:Y:S02]  /*12b0*/  UMOV UR39, URZ ;  /* 0x0000003f00277c82 */ /* 0x000fe40008000000 */
[----:B------:R-:W-:-:S04]  /*12c0*/  USHF.R.S32.HI UR5, URZ, 0x1f, UR4 ;  /* 0x0000001f3f057899 */ /* 0x000fc80008011404 */
[----:B------:R-:W-:-:S04]  /*12d0*/  ULEA.HI UR5, UR5, UR4, URZ, 0x5 ;  /* 0x0000000405057291 */ /* 0x000fc8000f8f283f */
[----:B------:R-:W-:-:S12]  /*12e0*/  USHF.R.S32.HI UR40, URZ, 0x5, UR5 ;  /* 0x000000053f287899 */ /* 0x000fd80008011405 */
.L_x_293:
[----:B------:R-:W-:Y:S01]  /*12f0*/  LOP3.LUT R0, R18, 0x80, RZ, 0xc0, !PT ;  /* 0x0000008012007812 */ /* 0x000fe200078ec0ff */
[----:B--2---:R-:W2:Y:S01]  /*1300*/  S2UR UR7, SR_CgaCtaId ;  /* 0x00000000000779c3 */ /* 0x004ea20000008800 */
[----:B------:R-:W-:Y:S02]  /*1310*/  UMOV UR6, 0x400 ;  /* 0x0000040000067882 */ /* 0x000fe40000000000 */
[----:B------:R-:W-:-:S06]  /*1320*/  SHF.R.U32.HI R0, RZ, 0x7, R0 ;  /* 0x00000007ff007819 */ /* 0x000fcc0000011600 */
[----:B---3--:R-:W3:Y:S01]  /*1330*/  SHFL.IDX PT, R0, R0, RZ, 0x1f ;  /* 0x00001fff00007589 */ /* 0x008ee200000e0000 */
[----:B--2---:R-:W-:Y:S01]  /*1340*/  ULEA UR6, UR7, UR6, 0x18 ;  /* 0x0000000607067291 */ /* 0x004fe2000f8ec03f */
[----:B---3--:R-:W-:-:S13]  /*1350*/  R2UR UR4, R0 ;  /* 0x00000000000472ca */ /* 0x008fda00000e0000 */
[----:B------:R-:W-:-:S04]  /*1360*/  ULEA.HI UR5, UR4, UR4, URZ, 0x1 ;  /* 0x0000000404057291 */ /* 0x000fc8000f8f083f */
[----:B------:R-:W-:-:S04]  /*1370*/  ULOP3.LUT UR5, UR5, 0xffffe, URZ, 0xc0, !UPT ;  /* 0x000ffffe05057892 */ /* 0x000fc8000f8ec03f */
[----:B------:R-:W-:-:S03]  /*1380*/  UIADD3 UR5, UR4, -UR5, URZ ;  /* 0x8000000504057290 */ /* 0x000fc6000fffe03f */
[----:B------:R-:W-:Y:S01]  /*1390*/  ULDC UR4, c[0x0][0x28c] ;  /* 0x0000a30000047ab9 */ /* 0x000fe20000000800 */
[----:B------:R-:W-:Y:S01]  /*13a0*/  ULEA UR5, UR5, UR6, 0xc ;  /* 0x0000000605057291 */ /* 0x000fe2000f8e603f */
[----:B------:R-:W-:-:S03]  /*13b0*/  ISETP.LT.AND P0, PT, RZ, UR4, PT ;  /* 0x00000004ff007c0c */ /* 0x000fc6000bf01270 */
[----:B------:R-:W-:-:S04]  /*13c0*/  UIADD3 UR5, UR5, 0x180, URZ ;  /* 0x0000018005057890 */ /* 0x000fc8000fffe03f */
[----:B------:R-:W-:-:S04]  /*13d0*/  USHF.R.U32.HI UR5, URZ, 0x4, UR5 ;  /* 0x000000043f057899 */ /* 0x000fc80008011605 */
[----:B------:R-:W-:Y:S02]  /*13e0*/  ULOP3.LUT UR41, UR5, 0x3fff, URZ, 0xc0, !UPT ;  /* 0x00003fff05297892 */ /* 0x000fe4000f8ec03f */
[----:B-1--45:R-:W-:Y:S10]  /*13f0*/  @P0 BRA `(.L_x_18) ;  /* 0x0000000000400947 */ /* 0x032ff40003800000 */
[----:B------:R-:W-:Y:S01]  /*1400*/  MOV R0, 0x0 ;  /* 0x0000000000007802 */ /* 0x000fe20000000f00 */
[----:B------:R-:W-:Y:S01]  /*1410*/  ULDC.64 UR4, c[0x4][0x68] ;  /* 0x01001a0000047ab9 */ /* 0x000fe20000000a00 */
[----:B------:R-:W-:Y:S01]  /*1420*/  ULDC.64 UR6, c[0x4][0x8] ;  /* 0x0100020000067ab9 */ /* 0x000fe20000000a00 */
[----:B01----:R-:W-:Y:S01]  /*1430*/  IMAD.U32 R4, RZ, RZ, UR4 ;  /* 0x00000004ff047e24 */ /* 0x003fe2000f8e00ff */
[----:B------:R0:W1:Y:S01]  /*1440*/  LDC.64 R14, c[0x4][R0] ;  /* 0x01000000000e7b82 */ /* 0x0000620000000a00 */
[----:B------:R-:W-:Y:S01]  /*1450*/  IMAD.U32 R5, RZ, RZ, UR5 ;  /* 0x00000005ff057e24 */ /* 0x000fe2000f8e00ff */
[----:B------:R-:W-:Y:S01]  /*1460*/  ULDC.64 UR4, c[0x4][0x70] ;  /* 0x01001c0000047ab9 */ /* 0x000fe20000000a00 */
[----:B------:R-:W-:Y:S02]  /*1470*/  IMAD.U32 R10, RZ, RZ, UR6 ;  /* 0x00000006ff0a7e24 */ /* 0x000fe4000f8e00ff */
[----:B------:R-:W-:Y:S02]  /*1480*/  IMAD.U32 R6, RZ, RZ, UR4 ;  /* 0x00000004ff067e24 */ /* 0x000fe4000f8e00ff */
[----:B------:R-:W-:-:S02]  /*1490*/  IMAD.U32 R7, RZ, RZ, UR5 ;  /* 0x00000005ff077e24 */ /* 0x000fc4000f8e00ff */
[----:B------:R-:W-:Y:S02]  /*14a0*/  IMAD.U32 R11, RZ, RZ, UR7 ;  /* 0x00000007ff0b7e24 */ /* 0x000fe4000f8e00ff */
[----:B------:R-:W-:Y:S02]  /*14b0*/  IMAD.MOV.U32 R8, RZ, RZ, 0x1e1 ;  /* 0x000001e1ff087424 */ /* 0x000fe400078e00ff */
[----:B------:R-:W-:Y:S02]  /*14c0*/  IMAD.MOV.U32 R12, RZ, RZ, 0x1 ;  /* 0x00000001ff0c7424 */ /* 0x000fe400078e00ff */
[----:B0-----:R-:W-:-:S07]  /*14d0*/  IMAD.MOV.U32 R13, RZ, RZ, RZ ;  /* 0x000000ffff0d7224 */ /* 0x001fce00078e00ff */
[----:B------:R-:W-:-:S07]  /*14e0*/  LEPC R20, `(.L_x_18) ;  /* 0x000000001014794e */ /* 0x000fce0000000000 */
[----:B-1---5:R-:W-:Y:S05]  /*14f0*/  CALL.ABS.NOINC R14 ;  /* 0x000000000e007343 */ /* 0x022fea0003c00000 */
.L_x_18:
[----:B------:R-:W-:-:S13]  /*1500*/  ISETP.NE.AND P0, PT, R157, 0x3, PT ;  /* 0x000000039d00780c */ /* 0x000fda0003f05270 */
[----:B------:R-:W-:Y:S05]  /*1510*/  @!P0 BRA `(.L_x_19) ;  /* 0x0000000000048947 */ /* 0x000fea0003800000 */
[----:B------:R-:W-:Y:S01]  /*1520*/  BPT.TRAP 0x1 ;  /* 0x000000040000795c */ /* 0x000fe20000300000 */
.L_x_19:
[----:B------:R-:W2:Y:S01]  /*1530*/  S2UR UR5, SR_CgaCtaId ;  /* 0x00000000000579c3 */ /* 0x000ea20000008800 */
[----:B------:R-:W-:Y:S01]  /*1540*/  UMOV UR4, 0x400 ;  /* 0x0000040000047882 */ /* 0x000fe20000000000 */
[----:B------:R-:W-:Y:S02]  /*1550*/  IMAD.U32 R0, RZ, RZ, UR38 ;  /* 0x00000026ff007e24 */ /* 0x000fe4000f8e00ff */
[----:B------:R-:W-:-:S03]  /*1560*/  IMAD.U32 R3, RZ, RZ, UR39 ;  /* 0x00000027ff037e24 */ /* 0x000fc6000f8e00ff */
[----:B------:R-:W-:Y:S01]  /*1570*/  SHF.L.U32 R0, R0, 0x1f, RZ ;  /* 0x0000001f00007819 */ /* 0x000fe200000006ff */
[----:B--2---:R-:W-:-:S06]  /*1580*/  ULEA UR4, UR5, UR4, 0x18 ;  /* 0x0000000405047291 */ /* 0x004fcc000f8ec03f */
[----:B------:R-:W-:-:S04]  /*1590*/  IMAD.U32 R6, RZ, RZ, UR4 ;  /* 0x00000004ff067e24 */ /* 0x000fc8000f8e00ff */
[----:B------:R-:W-:-:S04]  /*15a0*/  IMAD R3, R3, 0x8, R6 ;  /* 0x0000000803037824 */ /* 0x000fc800078e0206 */
[----:B------:R2:W3:Y:S01]  /*15b0*/  SYNCS.PHASECHK.TRANS64.TRYWAIT P1, [R3+URZ], R0 ;  /* 0x00000000030075a7 */ /* 0x0004e2000802017f */
[----:B------:R-:W-:Y:S05]  /*15c0*/  @!P0 BRA `(.L_x_20) ;  /* 0x0000000000048947 */ /* 0x000fea0003800000 */
[----:B------:R-:W-:Y:S01]  /*15d0*/  BPT.TRAP 0x1 ;  /* 0x000000040000795c */ /* 0x000fe20000300000 */
.L_x_20:
[----:B---3--:R-:W-:Y:S05]  /*15e0*/  @P1 BRA `(.L_x_21) ;  /* 0x0000000000081947 */ /* 0x008fea0003800000 */
[----:B------:R-:W3:Y:S02]  /*15f0*/  SYNCS.PHASECHK.TRANS64.TRYWAIT P1, [R3+URZ], R0 ;  /* 0x00000000030075a7 */ /* 0x000ee4000802017f */
[----:B---3--:R-:W-:Y:S05]  /*1600*/  @!P1 BRA `(.L_x_22) ;  /* 0x000000a400549947 */ /* 0x008fea0003800000 */
.L_x_21:
[----:B------:R-:W-:-:S04]  /*1610*/  UISETP.LT.AND UP0, UPT, UR40, 0x1, UPT ;  /* 0x000000012800788c */ /* 0x000fc8000bf01270 */
[----:B------:R-:W-:-:S06]  /*1620*/  USEL UR4, UR40, 0x1, UP0 ;  /* 0x0000000128047887 */ /* 0x000fcc0008000000 */
[----:B--23--:R-:W-:Y:S01]  /*1630*/  IMAD.U32 R0, RZ, RZ, UR4 ;  /* 0x00000004ff007e24 */ /* 0x00cfe2000f8e00ff */
[----:B------:R-:W-:Y:S05]  /*1640*/  WARPSYNC.ALL ;  /* 0x0000000000007948 */ /* 0x000fea0003800000 */
[----:B------:R-:W-:-:S04]  /*1650*/  IADD3 R0, -R0, UR40, RZ ;  /* 0x0000002800007c10 */ /* 0x000fc8000fffe1ff */
[----:B------:R-:W-:Y:S02]  /*1660*/  ISETP.GE.AND P1, PT, R0, 0x1, PT ;  /* 0x000000010000780c */ /* 0x000fe40003f26270 */
[----:B------:R-:W-:Y:S01]  /*1670*/  R2UR UR4, R6 ;  /* 0x00000000060472ca */ /* 0x000fe200000e0000 */
[----:B------:R-:W-:Y:S01]  /*1680*/  ULOP3.LUT UR41, UR41, 0x10000, URZ, 0xfc, !UPT ;  /* 0x0001000029297892 */ /* 0x000fe2000f8efc3f */
[----:B------:R-:W-:Y:S01]  /*1690*/  WARPGROUP.ARRIVE ;  /* 0x00000000000079c5 */ /* 0x000fe20000000000 */
[----:B------:R-:W-:Y:S01]  /*16a0*/  UMOV UR5, 0x80000020 ;  /* 0x8000002000057882 */ /* 0x000fe20000000000 */
[----:B------:R-:W-:-:S09]  /*16b0*/  UMOV UR7, 0x80000020 ;  /* 0x8000002000077882 */ /* 0x000fd20000000000 */
[----:B------:R-:W-:-:S04]  /*16c0*/  UIADD3 UR4, UR4, 0x12180, URZ ;  /* 0x0001218004047890 */ /* 0x000fc8000fffe03f */
[----:B------:R-:W-:-:S04]  /*16d0*/  USHF.R.U32.HI UR4, URZ, 0x4, UR4 ;  /* 0x000000043f047899 */ /* 0x000fc80008011604 */
[----:B------:R-:W-:-:S04]  /*16e0*/  ULOP3.LUT UR4, UR4, 0x3fff, URZ, 0xc0, !UPT ;  /* 0x00003fff04047892 */ /* 0x000fc8000f8ec03f */
[----:B------:R-:W-:Y:S02]  /*16f0*/  ULOP3.LUT UR9, UR4, 0x10000, URZ, 0xfc, !UPT ;  /* 0x0001000004097892 */ /* 0x000fe4000f8efc3f */
[----:B------:R-:W-:Y:S02]  /*1700*/  ULEA UR4, UR39, UR41, 0x9 ;  /* 0x0000002927047291 */ /* 0x000fe4000f8e483f */
[----:B------:R-:W-:-:S09]  /*1710*/  ULEA UR6, UR39, UR9, 0xa ;  /* 0x0000000927067291 */ /* 0x000fd2000f8e503f */
[----:B------:R-:W-:Y:S01]  /*1720*/  HGMMA.64x256x16.F32 R24, gdesc[UR4], RZ, !UPT, gsb0 ;  /* 0x03e00000041879f0 */ /* 0x000fe2000c0008ff */
[----:B------:R-:W-:Y:S02]  /*1730*/  UIADD3 UR4, UR4, 0x2, URZ ;  /* 0x0000000204047890 */ /* 0x000fe4000fffe03f */
[----:B------:R-:W-:Y:S01]  /*1740*/  UIADD3 UR6, UR6, 0x2, URZ ;  /* 0x0000000206067890 */ /* 0x000fe2000fffe03f */
[----:B------:R-:W-:Y:S01]  /*1750*/  UMOV UR5, 0x80000020 ;  /* 0x8000002000057882 */ /* 0x000fe20000000000 */
[----:B------:R-:W-:Y:S01]  /*1760*/  UMOV UR7, 0x80000020 ;  /* 0x8000002000077882 */ /* 0x000fe20000000000 */
[----:B------:R-:W-:Y:S02]  /*1770*/  WARPGROUP.DEPBAR.LE gsb0, 0x0 ;  /* 0x00008000000079c5 */ /* 0x000fe40000010000 */
[----:B------:R-:W-:-:S15]  /*1780*/  WARPGROUP.ARRIVE ;  /* 0x00000000000079c5 */ /* 0x000fde0000000000 */
[----:B------:R-:W-:-:S05]  /*1790*/  NOP ;  /* 0x0000000000007918 */ /* 0x000fca0000000000 */
[----:B------:R-:W-:Y:S03]  /*17a0*/  HGMMA.64x256x16.F32 R24, gdesc[UR4], R24, gsb0 ;  /* 0x03e00000041879f0 */ /* 0x000fe60008000818 */
[----:B------:R-:W-:Y:S02]  /*17b0*/  WARPGROUP.DEPBAR.LE gsb0, 0x0 ;  /* 0x00008000000079c5 */ /* 0x000fe40000010000 */
[----:B------:R-:W-:Y:S05]  /*17c0*/  @!P1 BRA `(.L_x_23) ;  /* 0x0000000000e89947 */ /* 0x000fea0003800000 */
[----:B------:R-:W-:Y:S02]  /*17d0*/  UIADD3 UR4, UR39, 0x1, URZ ;  /* 0x0000000127047890 */ /* 0x000fe4000fffe03f */
[----:B------:R-:W-:Y:S02]  /*17e0*/  IMAD.U32 R3, RZ, RZ, UR39 ;  /* 0x00000027ff037e24 */ /* 0x000fe4000f8e00ff */
[----:B------:R-:W-:-:S04]  /*17f0*/  UISETP.NE.AND UP0, UPT, UR4, 0x9, UPT ;  /* 0x000000090400788c */ /* 0x000fc8000bf05270 */
[----:B------:R-:W-:Y:S02]  /*1800*/  USEL UR5, URZ, 0x1, UP0 ;  /* 0x000000013f057887 */ /* 0x000fe40008000000 */
[----:B------:R-:W-:Y:S02]  /*1810*/  USEL UR8, UR4, URZ, UP0 ;  /* 0x0000003f04087287 */ /* 0x000fe40008000000 */
[----:B------:R-:W-:-:S06]  /*1820*/  ULOP3.LUT UR5, UR38, UR5, URZ, 0x3c, !UPT ;  /* 0x0000000526057292 */ /* 0x000fcc000f8e3c3f */
[----:B------:R-:W-:-:S07]  /*1830*/  IMAD.U32 R7, RZ, RZ, UR5 ;  /* 0x00000005ff077e24 */ /* 0x000fce000f8e00ff */
.L_x_30:
[----:B------:R-:W-:Y:S05]  /*1840*/  @!P0 BRA `(.L_x_24) ;  /* 0x0000000000048947 */ /* 0x000fea0003800000 */
[----:B------:R-:W-:Y:S01]  /*1850*/  BPT.TRAP 0x1 ;  /* 0x000000040000795c */ /* 0x000fe20000300000 */
.L_x_24:
[----:B------:R-:W2:Y:S01]  /*1860*/  S2UR UR5, SR_CgaCtaId ;  /* 0x00000000000579c3 */ /* 0x000ea20000008800 */
[----:B------:R-:W-:Y:S01]  /*1870*/  UMOV UR4, 0x400 ;  /* 0x0000040000047882 */ /* 0x000fe20000000000 */
[----:B01----:R-:W-:Y:S01]  /*1880*/  IMAD.U32 R5, RZ, RZ, UR8 ;  /* 0x00000008ff057e24 */ /* 0x003fe2000f8e00ff */
[----:B------:R-:W-:Y:S01]  /*1890*/  SHF.L.U32 R4, R7, 0x1f, RZ ;  /* 0x0000001f07047819 */ /* 0x000fe200000006ff */
[----:B--2---:R-:W-:-:S06]  /*18a0*/  ULEA UR4, UR5, UR4, 0x18 ;  /* 0x0000000405047291 */ /* 0x004fcc000f8ec03f */
[----:B------:R-:W-:-:S04]  /*18b0*/  IMAD.U32 R6, RZ, RZ, UR4 ;  /* 0x00000004ff067e24 */ /* 0x000fc8000f8e00ff */
[----:B------:R-:W-:-:S04]  /*18c0*/  IMAD R5, R5, 0x8, R6 ;  /* 0x0000000805057824 */ /* 0x000fc800078e0206 */
[----:B------:R0:W1:Y:S01]  /*18d0*/  SYNCS.PHASECHK.TRANS64.TRYWAIT P1, [R5+URZ], R4 ;  /* 0x00000004050075a7 */ /* 0x000062000802017f */
[----:B------:R-:W-:Y:S05]  /*18e0*/  @!P0 BRA `(.L_x_25) ;  /* 0x0000000000048947 */ /* 0x000fea0003800000 */
[----:B------:R-:W-:Y:S01]  /*18f0*/  BPT.TRAP 0x1 ;  /* 0x000000040000795c */ /* 0x000fe20000300000 */
.L_x_25:
[----:B-1----:R-:W-:Y:S05]  /*1900*/  @P1 BRA `(.L_x_26) ;  /* 0x0000000000081947 */ /* 0x002fea0003800000 */
[----:B------:R-:W1:Y:S02]  /*1910*/  SYNCS.PHASECHK.TRANS64.TRYWAIT P1, [R5+URZ], R4 ;  /* 0x00000004050075a7 */ /* 0x000e64000802017f */
[----:B-1----:R-:W-:Y:S05]  /*1920*/  @!P1 BRA `(.L_x_27) ;  /* 0x000000a000a09947 */ /* 0x002fea0003800000 */
.L_x_26:
[----:B------:R-:W-:Y:S01]  /*1930*/  ULEA UR4, UR8, UR41, 0x9 ;  /* 0x0000002908047291 */ /* 0x000fe2000f8e483f */
[----:B------:R-:W-:Y:S01]  /*1940*/  WARPGROUP.ARRIVE ;  /* 0x00000000000079c5 */ /* 0x000fe20000000000 */
[----:B------:R-:W-:Y:S01]  /*1950*/  ULEA UR6, UR8, UR9, 0xa ;  /* 0x0000000908067291 */ /* 0x000fe2000f8e503f */
[----:B------:R-:W-:Y:S01]  /*1960*/  UMOV UR5, 0x80000020 ;  /* 0x8000002000057882 */ /* 0x000fe20000000000 */
[----:B------:R-:W-:-:S07]  /*1970*/  UMOV UR7, 0x80000020 ;  /* 0x8000002000077882 */ /* 0x000fce0000000000 */
[----:B------:R-:W-:Y:S01]  /*1980*/  HGMMA.64x256x16.F32 R24, gdesc[UR4], R24, gsb0 ;  /* 0x03e00000041879f0 */ /* 0x000fe20008000818 */
        /* <DEDUP_REMOVED lines=10> */
[----:B------:R-:W-:Y:S01]  /*1a30*/  BPT.TRAP 0x1 ;  /* 0x000000040000795c */ /* 0x000fe20000300000 */
.L_x_28:
[----:B------:R-:W-:-:S13]  /*1a40*/  ISETP.NE.AND P1, PT, R22, RZ, PT ;  /* 0x000000ff1600720c */ /* 0x000fda0003f25270 */
[----:B01----:R-:W-:-:S04]  /*1a50*/  @P1 IMAD R4, R3, 0x8, R6 ;  /* 0x0000000803041824 */ /* 0x003fc800078e0206 */
[----:B------:R-:W-:-:S05]  /*1a60*/  @P1 VIADD R5, R4, 0x48 ;  /* 0x0000004804051836 */ /* 0x000fca0000000000 */
[----:B------:R-:W-:-:S04]  /*1a70*/  @P1 PRMT R5, R152, 0x654, R5 ;  /* 0x0000065498051816 */ /* 0x000fc80000000005 */
[----:B------:R0:W-:Y:S01]  /*1a80*/  @P1 SYNCS.ARRIVE.TRANS64.RED.A1T0 RZ, [R5+URZ], RZ ;  /* 0x000000ff05ff19a7 */ /* 0x0001e2000810043f */
[----:B------:R-:W-:-:S13]  /*1a90*/  ISETP.GT.U32.AND P1, PT, R19, 0x1, PT ;  /* 0x000000011300780c */ /* 0x000fda0003f24070 */
[----:B0-----:R-:W-:Y:S05]  /*1aa0*/  @P1 BRA `(.L_x_29) ;  /* 0x0000000000041947 */ /* 0x001fea0003800000 */
[----:B------:R-:W-:Y:S01]  /*1ab0*/  BPT.TRAP 0x1 ;  /* 0x000000040000795c */ /* 0x000fe20000300000 */
.L_x_29:
[----:B------:R-:W-:Y:S01]  /*1ac0*/  UIADD3 UR8, UR8, 0x1, URZ ;  /* 0x0000000108087890 */ /* 0x000fe2000fffe03f */
[C---:B------:R-:W-:Y:S01]  /*1ad0*/  ISETP.GT.AND P2, PT, R0.reuse, 0x1, PT ;  /* 0x000000010000780c */ /* 0x040fe20003f44270 */
[----:B------:R-:W-:Y:S02]  /*1ae0*/  VIADD R3, R3, 0x1 ;  /* 0x0000000103037836 */ /* 0x000fe40000000000 */
[----:B------:R-:W-:Y:S01]  /*1af0*/  UISETP.NE.AND UP0, UPT, UR8, 0x9, UPT ;  /* 0x000000090800788c */ /* 0x000fe2000bf05270 */
[----:B------:R-:W-:Y:S02]  /*1b00*/  VIADD R0, R0, 0xffffffff ;  /* 0xffffffff00007836 */ /* 0x000fe40000000000 */
[C---:B------:R-:W-:Y:S01]  /*1b10*/  ISETP.NE.AND P1, PT, R3.reuse, 0x9, PT ;  /* 0x000000090300780c */ /* 0x040fe20003f25270 */
[----:B------:R-:W-:Y:S02]  /*1b20*/  USEL UR4, URZ, 0x1, UP0 ;  /* 0x000000013f047887 */ /* 0x000fe40008000000 */
[----:B------:R-:W-:Y:S01]  /*1b30*/  USEL UR8, UR8, URZ, UP0 ;  /* 0x0000003f08087287 */ /* 0x000fe20008000000 */
[----:B------:R-:W-:-:S03]  /*1b40*/  SEL R3, R3, RZ, P1 ;  /* 0x000000ff03037207 */ /* 0x000fc60000800000 */
[----:B------:R-:W-:Y:S01]  /*1b50*/  LOP3.LUT R7, R7, UR4, RZ, 0x3c, !PT ;  /* 0x0000000407077c12 */ /* 0x000fe2000f8e3cff */
[----:B------:R-:W-:Y:S07]  /*1b60*/  @P2 BRA `(.L_x_30) ;  /* 0xfffffffc00342947 */ /* 0x000fee000383ffff */
.L_x_23:
[----:B------:R-:W2:Y:S02]  /*1b70*/  LDC R0, c[0x0][0x28c] ;  /* 0x0000a300ff007b82 */ /* 0x000ea40000000800 */
[----:B--2---:R-:W-:-:S13]  /*1b80*/  ISETP.GE.AND P1, PT, R0, 0x1, PT ;  /* 0x000000010000780c */ /* 0x004fda0003f26270 */
[----:B------:R-:W-:Y:S05]  /*1b90*/  @!P1 BRA `(.L_x_31) ;  /* 0x0000000000509947 */ /* 0x000fea0003800000 */
[----:B------:R-:W-:Y:S05]  /*1ba0*/  @!P0 BRA `(.L_x_32) ;  /* 0x0000000000048947 */ /* 0x000fea0003800000 */
[----:B------:R-:W-:Y:S01]  /*1bb0*/  BPT.TRAP 0x1 ;  /* 0x000000040000795c */ /* 0x000fe20000300000 */
.L_x_32:
[----:B------:R-:W-:Y:S01]  /*1bc0*/  ISETP.NE.AND P0, PT, R22, RZ, PT ;  /* 0x000000ff1600720c */ /* 0x000fe20003f05270 */
[----:B------:R-:W-:Y:S01]  /*1bd0*/  BSSY B0, `(.L_x_33) ;  /* 0x000000e000007945 */ /* 0x000fe20003800000 */
[----:B------:R-:W-:-:S11]  /*1be0*/  ISETP.GT.U32.AND P1, PT, R19, 0x1, PT ;  /* 0x000000011300780c */ /* 0x000fd60003f24070 */
[----:B------:R-:W-:Y:S05]  /*1bf0*/  @!P0 BRA `(.L_x_34) ;  /* 0x00000000002c8947 */ /* 0x000fea0003800000 */
[----:B------:R-:W-:-:S04]  /*1c00*/  UISETP.LT.AND UP0, UPT, UR40, 0x1, UPT ;  /* 0x000000012800788c */ /* 0x000fc8000bf01270 */
[----:B------:R-:W-:-:S04]  /*1c10*/  USEL UR6, UR40, 0x1, UP0 ;  /* 0x0000000128067887 */ /* 0x000fc80008000000 */
[----:B------:R-:W-:-:S04]  /*1c20*/  UIADD3 UR6, UR39, UR40, -UR6 ;  /* 0x0000002827067290 */ /* 0x000fc8000fffe806 */
[----:B------:R-:W-:-:S04]  /*1c30*/  UIMAD.WIDE.U32 UR4, UR6, 0x38e38e39, URZ ;  /* 0x38e38e39060478a5 */ /* 0x000fc8000f8e003f */
[----:B------:R-:W-:-:S04]  /*1c40*/  USHF.R.U32.HI UR4, URZ, 0x1, UR5 ;  /* 0x000000013f047899 */ /* 0x000fc80008011605 */
[----:B------:R-:W-:-:S06]  /*1c50*/  UIMAD UR6, UR4, -0x9, UR6 ;  /* 0xfffffff7040678a4 */ /* 0x000fcc000f8e0206 */
[----:B------:R-:W-:-:S04]  /*1c60*/  IMAD.U32 R3, RZ, RZ, UR6 ;  /* 0x00000006ff037e24 */ /* 0x000fc8000f8e00ff */
[----:B------:R-:W-:-:S04]  /*1c70*/  IMAD R0, R3, 0x8, R6 ;  /* 0x0000000803007824 */ /* 0x000fc800078e0206 */
[----:B------:R-:W-:-:S05]  /*1c80*/  VIADD R3, R0, 0x48 ;  /* 0x0000004800037836 */ /* 0x000fca0000000000 */
[----:B------:R-:W-:-:S04]  /*1c90*/  PRMT R3, R152, 0x654, R3 ;  /* 0x0000065498037816 */ /* 0x000fc80000000003 */
[----:B------:R2:W-:Y:S03]  /*1ca0*/  SYNCS.ARRIVE.TRANS64.RED.A1T0 RZ, [R3+URZ], RZ ;  /* 0x000000ff03ff79a7 */ /* 0x0005e6000810043f */
.L_x_34:
[----:B------:R-:W-:Y:S05]  /*1cb0*/  BSYNC B0 ;  /* 0x0000000000007941 */ /* 0x000fea0003800000 */
.L_x_33:
[----:B------:R-:W-:Y:S05]  /*1cc0*/  @P1 BRA `(.L_x_31) ;  /* 0x0000000000041947 */ /* 0x000fea0003800000 */
[----:B------:R-:W-:Y:S01]  /*1cd0*/  BPT.TRAP 0x1 ;  /* 0x000000040000795c */ /* 0x000fe20000300000 */
.L_x_31:
[----:B------:R-:W3:Y:S01]  /*1ce0*/  LDC R6, c[0x0][0x288] ;  /* 0x0000a200ff067b82 */ /* 0x000ee20000000800 */
[--C-:B------:R-:W-:Y:S01]  /*1cf0*/  SHF.R.U32.HI R0, RZ, 0x2, R18.reuse ;  /* 0x00000002ff007819 */ /* 0x100fe20000011612 */
[----:B------:R-:W-:Y:S01]  /*1d00*/  UIADD3 UR39, UR40, UR39, URZ ;  /* 0x0000002728277290 */ /* 0x000fe2000fffe03f */
[----:B01----:R-:W-:Y:S01]  /*1d10*/  SHF.R.U32.HI R5, RZ, 0x7, R18 ;  /* 0x00000007ff057819 */ /* 0x003fe20000011612 */
[----:B------:R-:W-:Y:S01]  /*1d20*/  ULDC UR7, c[0x0][0x284] ;  /* 0x0000a10000077ab9 */ /* 0x000fe20000000800 */
[----:B------:R-:W-:Y:S01]  /*1d30*/  LOP3.LUT R4, R18, 0x60, RZ, 0xc0, !PT ;  /* 0x0000006012047812 */ /* 0x000fe200078ec0ff */
[----:B------:R-:W-:Y:S01]  /*1d40*/  UISETP.GT.U32.AND UP0, UPT, UR39, 0x8, UPT ;  /* 0x000000082700788c */ /* 0x000fe2000bf04070 */
[----:B--2---:R-:W-:Y:S01]  /*1d50*/  LOP3.LUT R3, R0, 0x7, RZ, 0xc0, !PT ;  /* 0x0000000700037812 */ /* 0x004fe200078ec0ff */
[----:B------:R-:W-:Y:S01]  /*1d60*/  UISETP.GE.U32.AND UP1, UPT, UR40, 0x9, UPT ;  /* 0x000000092800788c */ /* 0x000fe2000bf26070 */
[----:B------:R-:W-:Y:S01]  /*1d70*/  LOP3.LUT R0, R5, 0x1, RZ, 0xc0, !PT ;  /* 0x0000000105007812 */ /* 0x000fe200078ec0ff */
[----:B------:R-:W-:Y:S01]  /*1d80*/  UISETP.LT.U32.AND UP0, UPT, UR40, 0x9, UP0 ;  /* 0x000000092800788c */ /* 0x000fe20008701070 */
[----:B------:R-:W-:Y:S01]  /*1d90*/  SHF.R.U32.HI R10, RZ, 0x1, R4 ;  /* 0x00000001ff0a7819 */ /* 0x000fe20000011604 */
[----:B------:R-:W-:Y:S01]  /*1da0*/  IMAD.SHL.U32 R4, R18, 0x2, RZ ;  /* 0x0000000212047824 */ /* 0x000fe200078e00ff */
[----:B------:R-:W-:Y:S01]  /*1db0*/  SHF.R.S32.HI R21, RZ, 0x1f, R23 ;  /* 0x0000001fff157819 */ /* 0x000fe20000011417 */
[----:B------:R-:W-:Y:S01]  /*1dc0*/  IMAD.SHL.U32 R8, R0, 0x40, RZ ;  /* 0x0000004000087824 */ /* 0x000fe200078e00ff */
[--C-:B------:R-:W-:Y:S01]  /*1dd0*/  IADD3 R5, RZ, -R10, -R3.reuse ;  /* 0x8000000aff057210 */ /* 0x100fe20007ffe803 */
[----:B------:R-:W-:Y:S01]  /*1de0*/  ULDC.64 UR8, c[0x0][0x5d0] ;  /* 0x0001740000087ab9 */ /* 0x000fe20000000a00 */
[----:B------:R-:W-:Y:S01]  /*1df0*/  LOP3.LUT R4, R4, 0x6, RZ, 0xc0, !PT ;  /* 0x0000000604047812 */ /* 0x000fe200078ec0ff */
[----:B------:R-:W-:Y:S01]  /*1e00*/  UIMAD.WIDE.U32 UR4, UR39, 0x38e38e39, URZ ;  /* 0x38e38e39270478a5 */ /* 0x000fe2000f8e003f */
[----:B------:R-:W-:Y:S01]  /*1e10*/  LOP3.LUT R3, R8, 0x40, R3, 0xe2, !PT ;  /* 0x0000004008037812 */ /* 0x000fe200078ee203 */
[----:B------:R-:W-:Y:S01]  /*1e20*/  IMAD R11, R0, -0x40, R5 ;  /* 0xffffffc0000b7824 */ /* 0x000fe200078e0205 */
[----:B------:R-:W-:Y:S01]  /*1e30*/  LOP3.LUT R0, R18, 0x3, RZ, 0xc0, !PT ;  /* 0x0000000312007812 */ /* 0x000fe200078ec0ff */
[----:B------:R-:W-:Y:S01]  /*1e40*/  USEL UR6, URZ, 0x1, !UP0 ;  /* 0x000000013f067887 */ /* 0x000fe2000c000000 */
[----:B------:R-:W-:Y:S01]  /*1e50*/  PRMT R8, R4, 0x6540, R153 ;  /* 0x0000654004087816 */ /* 0x000fe20000000099 */
[----:B------:R-:W-:Y:S01]  /*1e60*/  IMAD.SHL.U32 R153, R153, 0x100, RZ ;  /* 0x0000010099997824 */ /* 0x000fe200078e00ff */
[----:B------:R-:W-:Y:S01]  /*1e70*/  USHF.R.U32.HI UR4, URZ, 0x1, UR5 ;  /* 0x000000013f047899 */ /* 0x000fe20008011605 */
[----:B---3--:R-:W-:Y:S01]  /*1e80*/  IMAD R12, R0, -0x2, R6 ;  /* 0xfffffffe000c7824 */ /* 0x008fe200078e0206 */
[----:B------:R-:W-:Y:S01]  /*1e90*/  SHF.R.S32.HI R9, RZ, 0x1f, R8 ;  /* 0x0000001fff097819 */ /* 0x000fe20000011408 */
[C---:B------:R-:W-:Y:S01]  /*1ea0*/  IMAD.SHL.U32 R0, R154.reuse, 0x80, RZ ;  /* 0x000000809a007824 */ /* 0x040fe200078e00ff */
[----:B------:R-:W-:Y:S01]  /*1eb0*/  ISETP.GE.AND P0, PT, R153, R6, PT ;  /* 0x000000069900720c */ /* 0x000fe20003f06270 */
[----:B------:R-:W-:Y:S01]  /*1ec0*/  IMAD R4, R21, UR8, RZ ;  /* 0x0000000815047c24 */ /* 0x000fe2000f8e02ff */
[----:B------:R-:W-:Y:S01]  /*1ed0*/  ULOP3.LUT UR38, UR38, UR6, URZ, 0x3c, !UPT ;  /* 0x0000000626267292 */ /* 0x000fe2000f8e3c3f */
[----:B------:R-:W-:Y:S01]  /*1ee0*/  IMAD.WIDE R6, R154, 0x80, RZ ;  /* 0x000000809a067825 */ /* 0x000fe200078e02ff */
[C---:B------:R-:W-:Y:S01]  /*1ef0*/  ISETP.GE.OR P0, PT, R0.reuse, UR7, P0 ;  /* 0x0000000700007c0c */ /* 0x040fe20008706670 */
[----:B------:R-:W-:Y:S01]  /*1f00*/  UIMAD UR39, UR4, -0x9, UR39 ;  /* 0xfffffff7042778a4 */ /* 0x000fe2000f8e0227 */
[----:B------:R-:W-:Y:S01]  /*1f10*/  IADD3 R0, -R0, UR7, R11 ;  /* 0x0000000700007c10 */ /* 0x000fe2000fffe10b */
[C---:B------:R-:W-:Y:S01]  /*1f20*/  IMAD R13, R23.reuse, UR9, R4 ;  /* 0x00000009170d7c24 */ /* 0x040fe2000f8e0204 */
[----:B------:R-:W-:Y:S01]  /*1f30*/  @UP1 ULOP3.LUT UR38, UR38, 0x1, UR4, 0x78, !UPT ;  /* 0x0000000126261892 */ /* 0x000fe2000f8e7804 */
[----:B------:R-:W-:Y:S01]  /*1f40*/  IMAD.WIDE.U32 R4, R23, UR8, R8 ;  /* 0x0000000817047c25 */ /* 0x000fe2000f8e0008 */
[----:B------:R-:W-:-:S03]  /*1f50*/  LOP3.LUT R169, R6, R3, R10, 0xfe, !PT ;  /* 0x0000000306a97212 */ /* 0x000fc600078efe0a */
[----:B------:R-:W-:Y:S02]  /*1f60*/  IMAD.IADD R5, R5, 0x1, R13 ;  /* 0x0000000105057824 */ /* 0x000fe400078e020d */
[----:B------:R-:W-:Y:S02]  /*1f70*/  IMAD.IADD R3, R12, 0x1, -R153 ;  /* 0x000000010c037824 */ /* 0x000fe400078e0a99 */
[----:B------:R-:W-:Y:S01]  /*1f80*/  IMAD.MOV.U32 R154, RZ, RZ, -0x1 ;  /* 0xffffffffff9a7424 */ /* 0x000fe200078e00ff */
[----:B------:R-:W-:Y:S06]  /*1f90*/  @P0 BRA `(.L_x_35) ;  /* 0x0000007800dc0947 */ /* 0x000fec0003800000 */
[----:B------:R-:W0:Y:S01]  /*1fa0*/  LDC.64 R10, c[0x0][0x5c8] ;  /* 0x00017200ff0a7b82 */ /* 0x000e220000000a00 */
[----:B-----5:R-:W-:Y:S01]  /*1fb0*/  FSETP.NEU.AND P0, PT, R156, RZ, PT ;  /* 0x000000ff9c00720b */ /* 0x020fe20003f0d000 */
[----:B------:R-:W-:Y:S01]  /*1fc0*/  BSSY B0, `(.L_x_35) ;  /* 0x00007b4000007945 */ /* 0x000fe20003800000 */
[----:B------:R-:W-:-:S04]  /*1fd0*/  ISETP.GT.AND P2, PT, R3, RZ, PT ;  /* 0x000000ff0300720c */ /* 0x000fc80003f44270 */
[----:B------:R-:W-:Y:S01]  /*1fe0*/  ISETP.GT.AND P1, PT, R0, RZ, P2 ;  /* 0x000000ff0000720c */ /* 0x000fe20001724270 */
[-C--:B0-----:R-:W-:Y:S02]  /*1ff0*/  IMAD R12, R7, R10.reuse, RZ ;  /* 0x0000000a070c7224 */ /* 0x081fe400078e02ff */
[----:B------:R-:W-:-:S04]  /*2000*/  IMAD.WIDE.U32 R160, R169, R10, R4 ;  /* 0x0000000aa9a07225 */ /* 0x000fc800078e0004 */
[----:B------:R-:W-:-:S04]  /*2010*/  IMAD R5, R169, R11, R12 ;  /* 0x0000000ba9057224 */ /* 0x000fc800078e020c */
[----:B------:R-:W-:Y:S01]  /*2020*/  IMAD.IADD R153, R161, 0x1, R5 ;  /* 0x00000001a1997824 */ /* 0x000fe200078e0205 */
[----:B------:R-:W-:Y:S06]  /*2030*/  @!P0 BRA `(.L_x_36) ;  /* 0x0000005400988947 */ /* 0x000fec0003800000 */
[----:B------:R-:W0:Y:S01]  /*2040*/  LDC.64 R14, c[0x0][0x5b8] ;  /* 0x00016e00ff0e7b82 */ /* 0x000e220000000a00 */
[----:B------:R-:W-:-:S07]  /*2050*/  ULDC.64 UR4, c[0x0][0x5c0] ;  /* 0x0001700000047ab9 */ /* 0x000fce0000000a00 */
[----:B------:R-:W1:Y:S08]  /*2060*/  LDC.64 R166, c[0x0][0x5b0] ;  /* 0x00016c00ffa67b82 */ /* 0x000e700000000a00 */
[----:B------:R-:W2:Y:S01]  /*2070*/  LDC.64 R12, c[0x0][0x5a8] ;  /* 0x00016a00ff0c7b82 */ /* 0x000ea20000000a00 */
[-C--:B0-----:R-:W-:Y:S02]  /*2080*/  IMAD R4, R21, R14.reuse, RZ ;  /* 0x0000000e15047224 */ /* 0x081fe400078e02ff */
[----:B------:R-:W-:-:S04]  /*2090*/  IMAD.WIDE.U32 R162, R23, R14, R8 ;  /* 0x0000000e17a27225 */ /* 0x000fc800078e0008 */
[----:B------:R-:W-:Y:S02]  /*20a0*/  IMAD R161, R23, R15, R4 ;  /* 0x0000000f17a17224 */ /* 0x000fe400078e0204 */
[-C--:B-1----:R-:W-:Y:S02]  /*20b0*/  IMAD R6, R7, R166.reuse, RZ ;  /* 0x000000a607067224 */ /* 0x082fe400078e02ff */
[----:B------:R-:W-:Y:S02]  /*20c0*/  IMAD.IADD R21, R163, 0x1, R161 ;  /* 0x00000001a3157824 */ /* 0x000fe400078e02a1 */
[----:B------:R-:W-:Y:S02]  /*20d0*/  IMAD.MOV.U32 R20, RZ, RZ, R162 ;  /* 0x000000ffff147224 */ /* 0x000fe400078e00a2 */
[C---:B------:R-:W-:Y:S02]  /*20e0*/  IMAD R165, R169.reuse, R167, R6 ;  /* 0x000000a7a9a57224 */ /* 0x040fe400078e0206 */
[----:B------:R-:W-:-:S04]  /*20f0*/  IMAD.WIDE.U32 R4, R169, R166, R20 ;  /* 0x000000a6a9047225 */ /* 0x000fc800078e0014 */
[----:B------:R-:W-:Y:S01]  /*2100*/  IMAD.IADD R5, R5, 0x1, R165 ;  /* 0x0000000105057824 */ /* 0x000fe200078e02a5 */
[----:B--2---:R-:W-:-:S04]  /*2110*/  LEA R6, P0, R4, R12, 0x1 ;  /* 0x0000000c04067211 */ /* 0x004fc800078008ff */
[----:B------:R-:W-:-:S05]  /*2120*/  LEA.HI.X R7, R4, R13, R5, 0x1, P0 ;  /* 0x0000000d04077211 */ /* 0x000fca00000f0c05 */
[----:B------:R0:W2:Y:S01]  /*2130*/  @P1 LDG.E.LTC128B.U16 R15, desc[UR36][R6.64] ;  /* 0x00000024060f1981 */ /* 0x0000a2000c1e1520 */
[----:B------:R-:W-:Y:S01]  /*2140*/  LEA R4, P0, R160, UR4, 0x1 ;  /* 0x00000004a0047c11 */ /* 0x000fe2000f8008ff */
[----:B------:R-:W-:Y:S01]  /*2150*/  IMAD.WIDE.U32 R158, R169, R166, R8 ;  /* 0x000000a6a99e7225 */ /* 0x000fe200078e0008 */
[----:B------:R-:W-:Y:S03]  /*2160*/  BSSY B1, `(.L_x_37) ;  /* 0x0000012000017945 */ /* 0x000fe60003800000 */
[----:B------:R-:W-:Y:S02]  /*2170*/  IMAD.IADD R159, R165, 0x1, R159 ;  /* 0x00000001a59f7824 */ /* 0x000fe400078e029f */
[----:B------:R-:W-:-:S04]  /*2180*/  IMAD.WIDE.U32 R158, R23, R14, R158 ;  /* 0x0000000e179e7225 */ /* 0x000fc800078e009e */
[----:B0-----:R-:W-:Y:S01]  /*2190*/  IMAD.IADD R7, R161, 0x1, R159 ;  /* 0x00000001a1077824 */ /* 0x001fe200078e029f */
[----:B------:R-:W-:Y:S02]  /*21a0*/  LEA R6, P4, R158, R12, 0x1 ;  /* 0x0000000c9e067211 */ /* 0x000fe400078808ff */
[----:B------:R-:W-:Y:S02]  /*21b0*/  SHF.L.U64.HI R159, R166, 0x3, R167 ;  /* 0x00000003a69f7819 */ /* 0x000fe400000102a7 */
[----:B------:R-:W-:Y:S01]  /*21c0*/  LEA.HI.X R7, R158, R13, R7, 0x1, P4 ;  /* 0x0000000d9e077211 */ /* 0x000fe200020f0c07 */
[----:B------:R-:W-:Y:S02]  /*21d0*/  IMAD.SHL.U32 R158, R166, 0x8, RZ ;  /* 0x00000008a69e7824 */ /* 0x000fe400078e00ff */
[----:B--2---:R-:W-:-:S05]  /*21e0*/  HADD2.F32 R5, -RZ, R15.H0_H0 ;  /* 0x2000000fff057230 */ /* 0x004fca0000004100 */
[----:B------:R-:W-:-:S04]  /*21f0*/  FMUL R5, R5, R156 ;  /* 0x0000009c05057220 */ /* 0x000fc80000400000 */
[----:B------:R-:W-:Y:S01]  /*2200*/  FFMA R24, R24, R155, R5 ;  /* 0x0000009b18187223 */ /* 0x000fe20000000005 */
[----:B------:R-:W-:Y:S02]  /*2210*/  LEA.HI.X R5, R160, UR5, R153, 0x1, P0 ;  /* 0x00000005a0057c11 */ /* 0x000fe400080f0c99 */
[----:B------:R-:W-:Y:S02]  /*2220*/  ISETP.GT.AND P0, PT, R3, 0x1, PT ;  /* 0x000000010300780c */ /* 0x000fe40003f04270 */
[----:B------:R-:W-:Y:S02]  /*2230*/  F2FP.F16.F32.PACK_AB R24, RZ, R24 ;  /* 0x00000018ff18723e */ /* 0x000fe400000000ff */
[----:B------:R-:W-:-:S03]  /*2240*/  ISETP.GT.AND P3, PT, R0, RZ, P0 ;  /* 0x000000ff0000720c */ /* 0x000fc60000764270 */
[----:B------:R0:W-:Y:S10]  /*2250*/  @P1 STG.E.U16 desc[UR36][R4.64], R24 ;  /* 0x0000001804001986 */ /* 0x0001f4000c101524 */
[----:B------:R-:W-:Y:S05]  /*2260*/  @!P3 BRA `(.L_x_38) ;  /* 0x000000000004b947 */ /* 0x000fea0003800000 */
[----:B------:R1:W5:Y:S02]  /*2270*/  LDG.E.LTC128B.U16 R15, desc[UR36][R6.64+0x2] ;  /* 0x00000224060f7981 */ /* 0x000364000c1e1520 */
.L_x_38:
[----:B------:R-:W-:Y:S05]  /*2280*/  BSYNC B1 ;  /* 0x0000000000017941 */ /* 0x000fea0003800000 */
.L_x_37:
[----:B-----5:R-:W-:Y:S01]  /*2290*/  HADD2.F32 R153, -RZ, R15.H0_H0 ;  /* 0x2000000fff997230 */ /* 0x020fe20000004100 */
[----:B------:R-:W-:Y:S01]  /*22a0*/  ISETP.GT.AND P2, PT, R0, 0x8, P2 ;  /* 0x000000080000780c */ /* 0x000fe20001744270 */
[----:B------:R-:W-:Y:S01]  /*22b0*/  IMAD.WIDE.U32 R158, R169, R166, R158 ;  /* 0x000000a6a99e7225 */ /* 0x000fe200078e009e */
[----:B0-----:R-:W-:-:S03]  /*22c0*/  PRMT R24, R15, 0x7610, R24 ;  /* 0x000076100f187816 */ /* 0x001fc60000000018 */
[----:B------:R-:W-:Y:S01]  /*22d0*/  FMUL R20, R153, R156 ;  /* 0x0000009c99147220 */ /* 0x000fe20000400000 */
[----:B------:R-:W-:Y:S01]  /*22e0*/  IMAD.IADD R165, R165, 0x1, R159 ;  /* 0x00000001a5a57824 */ /* 0x000fe200078e029f */
[----:B------:R-:W-:Y:S02]  /*22f0*/  IADD3 R162, P1, R162, R158, RZ ;  /* 0x0000009ea2a27210 */ /* 0x000fe40007f3e0ff */
[----:B------:R-:W-:-:S03]  /*2300*/  FFMA R25, R25, R155, R20 ;  /* 0x0000009b19197223 */ /* 0x000fc60000000014 */
[----:B------:R-:W-:Y:S01]  /*2310*/  IMAD.X R21, R165, 0x1, R21, P1 ;  /* 0x00000001a5157824 */ /* 0x000fe200008e0615 */
[C---:B------:R-:W-:Y:S02]  /*2320*/  LEA R20, P1, R162.reuse, R12, 0x1 ;  /* 0x0000000ca2147211 */ /* 0x040fe400078208ff */
[----:B------:R-:W-:Y:S02]  /*2330*/  F2FP.F16.F32.PACK_AB R25, RZ, R25 ;  /* 0x00000019ff19723e */ /* 0x000fe400000000ff */
[----:B------:R-:W-:Y:S02]  /*2340*/  LEA.HI.X R21, R162, R13, R21, 0x1, P1 ;  /* 0x0000000da2157211 */ /* 0x000fe400008f0c15 */
[----:B------:R-:W-:-:S05]  /*2350*/  PRMT R153, R25, 0x7610, R153 ;  /* 0x0000761019997816 */ /* 0x000fca0000000099 */
[----:B------:R0:W-:Y:S04]  /*2360*/  @P3 STG.E.U16 desc[UR36][R4.64+0x2], R153 ;  /* 0x0000029904003986 */ /* 0x0001e8000c101524 */
[----:B------:R-:W2:Y:S01]  /*2370*/  @P2 LDG.E.LTC128B.U16 R24, desc[UR36][R20.64] ;  /* 0x0000002414182981 */ /* 0x000ea2000c1e1520 */
[----:B------:R-:W-:Y:S01]  /*2380*/  IADD3 R8, P1, R8, R158, RZ ;  /* 0x0000009e08087210 */ /* 0x000fe20007f3e0ff */
[----:B------:R-:W-:Y:S01]  /*2390*/  BSSY B1, `(.L_x_39) ;  /* 0x0000011000017945 */ /* 0x000fe20003800000 */
[----:B------:R-:W-:Y:S02]  /*23a0*/  SHF.L.U64.HI R11, R10, 0x4, R11 ;  /* 0x000000040a0b7819 */ /* 0x000fe4000001020b */
[----:B------:R-:W-:Y:S01]  /*23b0*/  ISETP.GT.AND P0, PT, R0, 0x8, P0 ;  /* 0x000000080000780c */ /* 0x000fe20000704270 */
[----:B------:R-:W-:Y:S01]  /*23c0*/  IMAD.X R9, R9, 0x1, R165, P1 ;  /* 0x0000000109097824 */ /* 0x000fe200008e06a5 */
[----:B------:R-:W-:-:S05]  /*23d0*/  LEA R10, P1, R10, R4, 0x4 ;  /* 0x000000040a0a7211 */ /* 0x000fca00078220ff */
[----:B------:R-:W-:Y:S02]  /*23e0*/  IMAD.X R11, R11, 0x1, R5, P1 ;  /* 0x000000010b0b7824 */ /* 0x000fe400008e0605 */
[----:B--2---:R-:W-:-:S05]  /*23f0*/  HADD2.F32 R15, -RZ, R24.H0_H0 ;  /* 0x20000018ff0f7230 */ /* 0x004fca0000004100 */
[----:B------:R-:W-:Y:S01]  /*2400*/  FMUL R25, R15, R156 ;  /* 0x0000009c0f197220 */ /* 0x000fe20000400000 */
[----:B------:R-:W-:-:S04]  /*2410*/  IMAD.WIDE.U32 R14, R23, R14, R8 ;  /* 0x0000000e170e7225 */ /* 0x000fc800078e0008 */
[----:B------:R-:W-:Y:S01]  /*2420*/  FFMA R25, R26, R155, R25 ;  /* 0x0000009b1a197223 */ /* 0x000fe20000000019 */
[----:B------:R-:W-:Y:S01]  /*2430*/  IMAD.IADD R9, R161, 0x1, R15 ;  /* 0x00000001a1097824 */ /* 0x000fe200078e020f */
[----:B------:R-:W-:-:S03]  /*2440*/  LEA R8, P3, R14, R12, 0x1 ;  /* 0x0000000c0e087211 */ /* 0x000fc600078608ff */
[----:B------:R-:W-:Y:S02]  /*2450*/  F2FP.F16.F32.PACK_AB R25, RZ, R25 ;  /* 0x00000019ff19723e */ /* 0x000fe400000000ff */
[----:B------:R-:W-:-:S03]  /*2460*/  LEA.HI.X R9, R14, R13, R9, 0x1, P3 ;  /* 0x0000000d0e097211 */ /* 0x000fc600018f0c09 */
[----:B------:R0:W-:Y:S01]  /*2470*/  @P2 STG.E.U16 desc[UR36][R10.64], R25 ;  /* 0x000000190a002986 */ /* 0x0001e2000c101524 */
[----:B------:R-:W-:Y:S05]  /*2480*/  @!P0 BRA `(.L_x_40) ;  /* 0x0000000000048947 */ /* 0x000fea0003800000 */
[----:B------:R2:W5:Y:S02]  /*2490*/  LDG.E.LTC128B.U16 R24, desc[UR36][R8.64+0x2] ;  /* 0x0000022408187981 */ /* 0x000564000c1e1520 */
.L_x_40:
[----:B------:R-:W-:Y:S05]  /*24a0*/  BSYNC B1 ;  /* 0x0000000000017941 */ /* 0x000fea0003800000 */
.L_x_39:
[----:B-----5:R-:W-:Y:S01]  /*24b0*/  HADD2.F32 R13, -RZ, R24.H0_H0 ;  /* 0x20000018ff0d7230 */ /* 0x020fe20000004100 */
[----:B------:R-:W-:Y:S01]  /*24c0*/  ISETP.GT.AND P1, PT, R3, 0x8, PT ;  /* 0x000000080300780c */ /* 0x000fe20003f24270 */
[----:B------:R-:W-:Y:S03]  /*24d0*/  BSSY B1, `(.L_x_41) ;  /* 0x0000008000017945 */ /* 0x000fe60003800000 */
[----:B------:R-:W-:Y:S01]  /*24e0*/  FMUL R12, R13, R156 ;  /* 0x0000009c0d0c7220 */ /* 0x000fe20000400000 */
[----:B------:R-:W-:-:S03]  /*24f0*/  ISETP.GT.AND P2, PT, R0, RZ, P1 ;  /* 0x000000ff0000720c */ /* 0x000fc60000f44270 */
[----:B------:R-:W-:-:S05]  /*2500*/  FFMA R12, R27, R155, R12 ;  /* 0x0000009b1b0c7223 */ /* 0x000fca000000000c */
[----:B------:R-:W-:-:S05]  /*2510*/  F2FP.F16.F32.PACK_AB R12, RZ, R12 ;  /* 0x0000000cff0c723e */ /* 0x000fca00000000ff */
[----:B------:R3:W-:Y:S01]  /*2520*/  @P0 STG.E.U16 desc[UR36][R10.64+0x2], R12 ;  /* 0x0000020c0a000986 */ /* 0x0007e2000c101524 */
[----:B------:R-:W-:Y:S05]  /*2530*/  @!P2 BRA `(.L_x_42) ;  /* 0x000000000004a947 */ /* 0x000fea0003800000 */
[----:B------:R4:W5:Y:S02]  /*2540*/  LDG.E.LTC128B.U16 R24, desc[UR36][R6.64+0x10] ;  /* 0x0000102406187981 */ /* 0x000964000c1e1520 */
.L_x_42:
[----:B------:R-:W-:Y:S05]  /*2550*/  BSYNC B1 ;  /* 0x0000000000017941 */ /* 0x000fea0003800000 */
.L_x_41:
        /* <DEDUP_REMOVED lines=10> */
.L_x_44:
[----:B------:R-:W-:Y:S05]  /*2600*/  BSYNC B1 ;  /* 0x0000000000017941 */ /* 0x000fea0003800000 */
.L_x_43:
[----:B0----5:R-:W-:Y:S01]  /*2610*/  HADD2.F32 R13, -RZ, R24.H0_H0 ;  /* 0x20000018ff0d7230 */ /* 0x021fe20000004100 */
[----:B------:R-:W-:Y:S01]  /*2620*/  ISETP.GT.AND P1, PT, R0, 0x8, P1 ;  /* 0x000000080000780c */ /* 0x000fe20000f24270 */
[----:B------:R-:W-:Y:S03]  /*2630*/  BSSY B1, `(.L_x_45) ;  /* 0x0000007000017945 */ /* 0x000fe60003800000 */
[----:B---3--:R-:W-:-:S04]  /*2640*/  FMUL R12, R13, R156 ;  /* 0x0000009c0d0c7220 */ /* 0x008fc80000400000 */
[----:B------:R-:W-:-:S05]  /*2650*/  FFMA R12, R29, R155, R12 ;  /* 0x0000009b1d0c7223 */ /* 0x000fca000000000c */
[----:B------:R-:W-:-:S05]  /*2660*/  F2FP.F16.F32.PACK_AB R12, RZ, R12 ;  /* 0x0000000cff0c723e */ /* 0x000fca00000000ff */
[----:B------:R0:W-:Y:S01]  /*2670*/  @P3 STG.E.U16 desc[UR36][R4.64+0x12], R12 ;  /* 0x0000120c04003986 */ /* 0x0001e2000c101524 */
[----:B------:R-:W-:Y:S05]  /*2680*/  @!P1 BRA `(.L_x_46) ;  /* 0x0000000000049947 */ /* 0x000fea0003800000 */
[----:B------:R3:W5:Y:S02]  /*2690*/  LDG.E.LTC128B.U16 R24, desc[UR36][R8.64+0x10] ;  /* 0x0000102408187981 */ /* 0x000764000c1e1520 */
.L_x_46:
[----:B------:R-:W-:Y:S05]  /*26a0*/  BSYNC B1 ;  /* 0x0000000000017941 */ /* 0x000fea0003800000 */
.L_x_45:
[----:B-----5:R-:W-:Y:S01]  /*26b0*/  HADD2.F32 R13, -RZ, R24.H0_H0 ;  /* 0x20000018ff0d7230 */ /* 0x020fe20000004100 */
[----:B------:R-:W-:Y:S01]  /*26c0*/  ISETP.GT.AND P0, PT, R0, 0x8, P0 ;  /* 0x000000080000780c */ /* 0x000fe20000704270 */
[----:B------:R-:W-:Y:S03]  /*26d0*/  BSSY B1, `(.L_x_47) ;  /* 0x0000007000017945 */ /* 0x000fe60003800000 */
[----:B------:R-:W-:-:S04]  /*26e0*/  FMUL R13, R13, R156 ;  /* 0x0000009c0d0d7220 */ /* 0x000fc80000400000 */
[----:B------:R-:W-:-:S05]  /*26f0*/  FFMA R13, R30, R155, R13 ;  /* 0x0000009b1e0d7223 */ /* 0x000fca000000000d */
[----:B------:R-:W-:-:S05]  /*2700*/  F2FP.F16.F32.PACK_AB R13, RZ, R13 ;  /* 0x0000000dff0d723e */ /* 0x000fca00000000ff */
[----:B------:R0:W-:Y:S01]  /*2710*/  @P1 STG.E.U16 desc[UR36][R10.64+0x10], R13 ;  /* 0x0000100d0a001986 */ /* 0x0001e2000c101524 */
[----:B------:R-:W-:Y:S05]  /*2720*/  @!P0 BRA `(.L_x_48) ;  /* 0x0000000000048947 */ /* 0x000fea0003800000 */
[----:B------:R0:W5:Y:S02]  /*2730*/  LDG.E.LTC128B.U16 R24, desc[UR36][R8.64+0x12] ;  /* 0x0000122408187981 */ /* 0x000164000c1e1520 */
.L_x_48:
[----:B------:R-:W-:Y:S05]  /*2740*/  BSYNC B1 ;  /* 0x0000000000017941 */ /* 0x000fea0003800000 */
.L_x_47:
[----:B0----5:R-:W-:Y:S01]  /*2750*/  HADD2.F32 R13, -RZ, R24.H0_H0 ;  /* 0x20000018ff0d7230 */ /* 0x021fe20000004100 */
        /* <DEDUP_REMOVED lines=9> */
.L_x_50:
[----:B------:R-:W-:Y:S05]  /*27f0*/  BSYNC B1 ;  /* 0x0000000000017941 */ /* 0x000fea0003800000 */
.L_x_49:
        /* <DEDUP_REMOVED lines=10> */
.L_x_52:
[----:B------:R-:W-:Y:S05]  /*28a0*/  BSYNC B1 ;  /* 0x0000000000017941 */ /* 0x000fea0003800000 */
.L_x_51:
[----:B0----5:R-:W-:Y:S01]  /*28b0*/  HADD2.F32 R13, -RZ, R24.H0_H0 ;  /* 0x20000018ff0d7230 */ /* 0x021fe20000004100 */
        /* <DEDUP_REMOVED lines=8> */
.L_x_54:
[----:B------:R-:W-:Y:S05]  /*2940*/  BSYNC B1 ;  /* 0x0000000000017941 */ /* 0x000fea0003800000 */
.L_x_53:
        /* <DEDUP_REMOVED lines=9> */
.L_x_56:
[----:B------:R-:W-:Y:S05]  /*29e0*/  BSYNC B1 ;  /* 0x0000000000017941 */ /* 0x000fea0003800000 */
.L_x_55:
        /* <DEDUP_REMOVED lines=10> */
.L_x_58:
[----:B------:R-:W-:Y:S05]  /*2a90*/  BSYNC B1 ;  /* 0x0000000000017941 */ /* 0x000fea0003800000 */
.L_x_57:
        /* <DEDUP_REMOVED lines=10> */
.L_x_60:
[----:B------:R-:W-:Y:S05]  /*2b40*/  BSYNC B1 ;  /* 0x0000000000017941 */ /* 0x000fea0003800000 */
.L_x_59:
        /* <DEDUP_REMOVED lines=9> */
.L_x_62:
[----:B------:R-:W-:Y:S05]  /*2be0*/  BSYNC B1 ;  /* 0x0000000000017941 */ /* 0x000fea0003800000 */
.L_x_61:
        /* <DEDUP_REMOVED lines=9> */
.L_x_64:
[----:B------:R-:W-:Y:S05]  /*2c80*/  BSYNC B1 ;  /* 0x0000000000017941 */ /* 0x000fea0003800000 */
.L_x_63:
        /* <DEDUP_REMOVED lines=10> */
.L_x_66:
[----:B------:R-:W-:Y:S05]  /*2d30*/  BSYNC B1 ;  /* 0x0000000000017941 */ /* 0x000fea0003800000 */
.L_x_65:
        /* <DEDUP_REMOVED lines=10> */
.L_x_68:
[----:B------:R-:W-:Y:S05]  /*2de0*/  BSYNC B1 ;  /* 0x0000000000017941 */ /* 0x000fea0003800000 */
.L_x_67:
        /* <DEDUP_REMOVED lines=9> */
.L_x_70:
[----:B------:R-:W-:Y:S05]  /*2e80*/  BSYNC B1 ;  /* 0x0000000000017941 */ /* 0x000fea0003800000 */
.L_x_69:
        /* <DEDUP_REMOVED lines=9> */
.L_x_72:
[----:B------:R-:W-:Y:S05]  /*2f20*/  BSYNC B1 ;  /* 0x0000000000017941 */ /* 0x000fea0003800000 */
.L_x_71:
        /* <DEDUP_REMOVED lines=10> */
.L_x_74:
[----:B------:R-:W-:Y:S05]  /*2fd0*/  BSYNC B1 ;  /* 0x0000000000017941 */ /* 0x000fea0003800000 */
.L_x_73:
        /* <DEDUP_REMOVED lines=10> */
.L_x_76:
[----:B------:R-:W-:Y:S05]  /*3080*/  BSYNC B1 ;  /* 0x0000000000017941 */ /* 0x000fea0003800000 */
.L_x_75:
        /* <DEDUP_REMOVED lines=9> */
.L_x_78:
[----:B------:R-:W-:Y:S05]  /*3120*/  BSYNC B1 ;  /* 0x0000000000017941 */ /* 0x000fea0003800000 */
.L_x_77:
        /* <DEDUP_REMOVED lines=9> */
.L_x_80:
[----:B------:R-:W-:Y:S05]  /*31c0*/  BSYNC B1 ;  /* 0x0000000000017941 */ /* 0x000fea0003800000 */
.L_x_79:
        /* <DEDUP_REMOVED lines=10> */
.L_x_82:
[----:B------:R-:W-:Y:S05]  /*3270*/  BSYNC B1 ;  /* 0x0000000000017941 */ /* 0x000fea0003800000 */
.L_x_81:
        /* <DEDUP_REMOVED lines=10> */
.L_x_84:
[----:B------:R-:W-:Y:S05]  /*3320*/  BSYNC B1 ;  /* 0x0000000000017941 */ /* 0x000fea0003800000 */
.L_x_83:
        /* <DEDUP_REMOVED lines=9> */
.L_x_86:
[----:B------:R-:W-:Y:S05]  /*33c0*/  BSYNC B1 ;  /* 0x0000000000017941 */ /* 0x000fea0003800000 */
.L_x_85:
        /* <DEDUP_REMOVED lines=9> */
.L_x_88:
[----:B------:R-:W-:Y:S05]  /*3460*/  BSYNC B1 ;  /* 0x0000000000017941 */ /* 0x000fea0003800000 */
.L_x_87:
        /* <DEDUP_REMOVED lines=10> */
.L_x_90:
[----:B------:R-:W-:Y:S05]  /*3510*/  BSYNC B1 ;  /* 0x0000000000017941 */ /* 0x000fea0003800000 */
.L_x_89:
        /* <DEDUP_REMOVED lines=10> */
.L_x_92:
[----:B------:R-:W-:Y:S05]  /*35c0*/  BSYNC B1 ;  /* 0x0000000000017941 */ /* 0x000fea0003800000 */
.L_x_91:
        /* <DEDUP_REMOVED lines=9> */
.L_x_94:
[----:B------:R-:W-:Y:S05]  /*3660*/  BSYNC B1 ;  /* 0x0000000000017941 */ /* 0x000fea0003800000 */
.L_x_93:
        /* <DEDUP_REMOVED lines=9> */
.L_x_96:
[----:B------:R-:W-:Y:S05]  /*3700*/  BSYNC B1 ;  /* 0x0000000000017941 */ /* 0x000fea0003800000 */
.L_x_95:
        /* <DEDUP_REMOVED lines=10> */
.L_x_98:
[----:B------:R-:W-:Y:S05]  /*37b0*/  BSYNC B1 ;  /* 0x0000000000017941 */ /* 0x000fea0003800000 */
.L_x_97:
        /* <DEDUP_REMOVED lines=10> */
.L_x_100:
[----:B------:R-:W-:Y:S05]  /*3860*/  BSYNC B1 ;  /* 0x0000000000017941 */ /* 0x000fea0003800000 */
.L_x_99:
        /* <DEDUP_REMOVED lines=9> */
.L_x_102:
[----:B------:R-:W-:Y:S05]  /*3900*/  BSYNC B1 ;  /* 0x0000000000017941 */ /* 0x000fea0003800000 */
.L_x_101:
        /* <DEDUP_REMOVED lines=9> */
.L_x_104:
[----:B------:R-:W-:Y:S05]  /*39a0*/  BSYNC B1 ;  /* 0x0000000000017941 */ /* 0x000fea0003800000 */
.L_x_103:
        /* <DEDUP_REMOVED lines=10> */
.L_x_106:
[----:B------:R-:W-:Y:S05]  /*3a50*/  BSYNC B1 ;  /* 0x0000000000017941 */ /* 0x000fea0003800000 */
.L_x_105:
        /* <DEDUP_REMOVED lines=10> */
.L_x_108:
[----:B------:R-:W-:Y:S05]  /*3b00*/  BSYNC B1 ;  /* 0x0000000000017941 */ /* 0x000fea0003800000 */
.L_x_107:
        /* <DEDUP_REMOVED lines=9> */
.L_x_110:
[----:B------:R-:W-:Y:S05]  /*3ba0*/  BSYNC B1 ;  /* 0x0000000000017941 */ /* 0x000fea0003800000 */
.L_x_109:
        /* <DEDUP_REMOVED lines=9> */
.L_x_112:
[----:B------:R-:W-:Y:S05]  /*3c40*/  BSYNC B1 ;  /* 0x0000000000017941 */ /* 0x000fea0003800000 */
.L_x_111:
        /* <DEDUP_REMOVED lines=10> */
.L_x_114:
[----:B------:R-:W-:Y:S05]  /*3cf0*/  BSYNC B1 ;  /* 0x0000000000017941 */ /* 0x000fea0003800000 */
.L_x_113:
        /* <DEDUP_REMOVED lines=10> */
.L_x_116:
[----:B------:R-:W-:Y:S05]  /*3da0*/  BSYNC B1 ;  /* 0x0000000000017941 */ /* 0x000fea0003800000 */
.L_x_115:
        /* <DEDUP_REMOVED lines=9> */
.L_x_118:
[----:B------:R-:W-:Y:S05]  /*3e40*/  BSYNC B1 ;  /* 0x0000000000017941 */ /* 0x000fea0003800000 */
.L_x_117:
        /* <DEDUP_REMOVED lines=9> */
.L_x_120:
[----:B------:R-:W-:Y:S05]  /*3ee0*/  BSYNC B1 ;  /* 0x0000000000017941 */ /* 0x000fea0003800000 */
.L_x_119:
        /* <DEDUP_REMOVED lines=10> */
.L_x_122:
[----:B------:R-:W-:Y:S05]  /*3f90*/  BSYNC B1 ;  /* 0x0000000000017941 */ /* 0x000fea0003800000 */
.L_x_121:
        /* <DEDUP_REMOVED lines=10> */
.L_x_124:
[----:B------:R-:W-:Y:S05]  /*4040*/  BSYNC B1 ;  /* 0x0000000000017941 */ /* 0x000fea0003800000 */
.L_x_123:
        /* <DEDUP_REMOVED lines=9> */
.L_x_126:
[----:B------:R-:W-:Y:S05]  /*40e0*/  BSYNC B1 ;  /* 0x0000000000017941 */ /* 0x000fea0003800000 */
.L_x_125:
        /* <DEDUP_REMOVED lines=9> */
.L_x_128:
[----:B------:R-:W-:Y:S05]  /*4180*/  BSYNC B1 ;  /* 0x0000000000017941 */ /* 0x000fea0003800000 */
.L_x_127:
        /* <DEDUP_REMOVED lines=10> */
.L_x_130:
[----:B------:R-:W-:Y:S05]  /*4230*/  BSYNC B1 ;  /* 0x0000000000017941 */ /* 0x000fea0003800000 */
.L_x_129:
        /* <DEDUP_REMOVED lines=10> */
.L_x_132:
[----:B------:R-:W-:Y:S05]  /*42e0*/  BSYNC B1 ;  /* 0x0000000000017941 */ /* 0x000fea0003800000 */
.L_x_131:
        /* <DEDUP_REMOVED lines=9> */
.L_x_134:
[----:B------:R-:W-:Y:S05]  /*4380*/  BSYNC B1 ;  /* 0x0000000000017941 */ /* 0x000fea0003800000 */
.L_x_133:
        /* <DEDUP_REMOVED lines=9> */
.L_x_136:
[----:B------:R-:W-:Y:S05]  /*4420*/  BSYNC B1 ;  /* 0x0000000000017941 */ /* 0x000fea0003800000 */
.L_x_135:
        /* <DEDUP_REMOVED lines=10> */
.L_x_138:
[----:B------:R-:W-:Y:S05]  /*44d0*/  BSYNC B1 ;  /* 0x0000000000017941 */ /* 0x000fea0003800000 */
.L_x_137:
        /* <DEDUP_REMOVED lines=10> */
.L_x_140:
[----:B------:R-:W-:Y:S05]  /*4580*/  BSYNC B1 ;  /* 0x0000000000017941 */ /* 0x000fea0003800000 */
.L_x_139:
        /* <DEDUP_REMOVED lines=9> */
.L_x_142:
[----:B------:R-:W-:Y:S05]  /*4620*/  BSYNC B1 ;  /* 0x0000000000017941 */ /* 0x000fea0003800000 */
.L_x_141:
        /* <DEDUP_REMOVED lines=9> */
.L_x_144:
[----:B------:R-:W-:Y:S05]  /*46c0*/  BSYNC B1 ;  /* 0x0000000000017941 */ /* 0x000fea0003800000 */
.L_x_143:
        /* <DEDUP_REMOVED lines=10> */
.L_x_146:
[----:B------:R-:W-:Y:S05]  /*4770*/  BSYNC B1 ;  /* 0x0000000000017941 */ /* 0x000fea0003800000 */
.L_x_145:
        /* <DEDUP_REMOVED lines=10> */
.L_x_148:
[----:B------:R-:W-:Y:S05]  /*4820*/  BSYNC B1 ;  /* 0x0000000000017941 */ /* 0x000fea0003800000 */
.L_x_147:
        /* <DEDUP_REMOVED lines=9> */
.L_x_150:
[----:B------:R-:W-:Y:S05]  /*48c0*/  BSYNC B1 ;  /* 0x0000000000017941 */ /* 0x000fea0003800000 */
.L_x_149:
        /* <DEDUP_REMOVED lines=9> */
.L_x_152:
[----:B------:R-:W-:Y:S05]  /*4960*/  BSYNC B1 ;  /* 0x0000000000017941 */ /* 0x000fea0003800000 */
.L_x_151:
        /* <DEDUP_REMOVED lines=10> */
.L_x_154:
[----:B------:R-:W-:Y:S05]  /*4a10*/  BSYNC B1 ;  /* 0x0000000000017941 */ /* 0x000fea0003800000 */
.L_x_153:
        /* <DEDUP_REMOVED lines=10> */
.L_x_156:
[----:B------:R-:W-:Y:S05]  /*4ac0*/  BSYNC B1 ;  /* 0x0000000000017941 */ /* 0x000fea0003800000 */
.L_x_155:
        /* <DEDUP_REMOVED lines=9> */
.L_x_158:
[----:B------:R-:W-:Y:S05]  /*4b60*/  BSYNC B1 ;  /* 0x0000000000017941 */ /* 0x000fea0003800000 */
.L_x_157:
        /* <DEDUP_REMOVED lines=9> */
.L_x_160:
[----:B------:R-:W-:Y:S05]  /*4c00*/  BSYNC B1 ;  /* 0x0000000000017941 */ /* 0x000fea0003800000 */
.L_x_159:
        /* <DEDUP_REMOVED lines=10> */
.L_x_162:
[----:B------:R-:W-:Y:S05]  /*4cb0*/  BSYNC B1 ;  /* 0x0000000000017941 */ /* 0x000fea0003800000 */
.L_x_161:
        /* <DEDUP_REMOVED lines=10> */
.L_x_164:
[----:B------:R-:W-:Y:S05]  /*4d60*/  BSYNC B1 ;  /* 0x0000000000017941 */ /* 0x000fea0003800000 */
.L_x_163:
        /* <DEDUP_REMOVED lines=9> */
.L_x_166:
[----:B------:R-:W-:Y:S05]  /*4e00*/  BSYNC B1 ;  /* 0x0000000000017941 */ /* 0x000fea0003800000 */
.L_x_165:
        /* <DEDUP_REMOVED lines=9> */
.L_x_168:
[----:B------:R-:W-:Y:S05]  /*4ea0*/  BSYNC B1 ;  /* 0x0000000000017941 */ /* 0x000fea0003800000 */
.L_x_167:
        /* <DEDUP_REMOVED lines=10> */
.L_x_170:
[----:B------:R-:W-:Y:S05]  /*4f50*/  BSYNC B1 ;  /* 0x0000000000017941 */ /* 0x000fea0003800000 */
.L_x_169:
        /* <DEDUP_REMOVED lines=10> */
.L_x_172:
[----:B------:R-:W-:Y:S05]  /*5000*/  BSYNC B1 ;  /* 0x0000000000017941 */ /* 0x000fea0003800000 */
.L_x_171:
        /* <DEDUP_REMOVED lines=9> */
.L_x_174:
[----:B------:R-:W-:Y:S05]  /*50a0*/  BSYNC B1 ;  /* 0x0000000000017941 */ /* 0x000fea0003800000 */
.L_x_173:
        /* <DEDUP_REMOVED lines=9> */
.L_x_176:
[----:B------:R-:W-:Y:S05]  /*5140*/  BSYNC B1 ;  /* 0x0000000000017941 */ /* 0x000fea0003800000 */
.L_x_175:
        /* <DEDUP_REMOVED lines=10> */
.L_x_178:
[----:B------:R-:W-:Y:S05]  /*51f0*/  BSYNC B1 ;  /* 0x0000000000017941 */ /* 0x000fea0003800000 */
.L_x_177:
        /* <DEDUP_REMOVED lines=10> */
.L_x_180:
[----:B------:R-:W-:Y:S05]  /*52a0*/  BSYNC B1 ;  /* 0x0000000000017941 */ /* 0x000fea0003800000 */
.L_x_179:
        /* <DEDUP_REMOVED lines=9> */
.L_x_182:
[----:B------:R-:W-:Y:S05]  /*5340*/  BSYNC B1 ;  /* 0x0000000000017941 */ /* 0x000fea0003800000 */
.L_x_181:
        /* <DEDUP_REMOVED lines=9> */
.L_x_184:
[----:B------:R-:W-:Y:S05]  /*53e0*/  BSYNC B1 ;  /* 0x0000000000017941 */ /* 0x000fea0003800000 */
.L_x_183:
        /* <DEDUP_REMOVED lines=10> */
.L_x_186:
[----:B------:R-:W-:Y:S05]  /*5490*/  BSYNC B1 ;  /* 0x0000000000017941 */ /* 0x000fea0003800000 */
.L_x_185:
        /* <DEDUP_REMOVED lines=10> */
.L_x_188:
[----:B------:R-:W-:Y:S05]  /*5540*/  BSYNC B1 ;  /* 0x0000000000017941 */ /* 0x000fea0003800000 */
.L_x_187:
        /* <DEDUP_REMOVED lines=9> */
.L_x_190:
[----:B------:R-:W-:Y:S05]  /*55e0*/  BSYNC B1 ;  /* 0x0000000000017941 */ /* 0x000fea0003800000 */
.L_x_189:
        /* <DEDUP_REMOVED lines=9> */
.L_x_192:
[----:B------:R-:W-:Y:S05]  /*5680*/  BSYNC B1 ;  /* 0x0000000000017941 */ /* 0x000fea0003800000 */
.L_x_191:
        /* <DEDUP_REMOVED lines=10> */
.L_x_194:
[----:B------:R-:W-:Y:S05]  /*5730*/  BSYNC B1 ;  /* 0x0000000000017941 */ /* 0x000fea0003800000 */
.L_x_193:
        /* <DEDUP_REMOVED lines=10> */
.L_x_196:
[----:B------:R-:W-:Y:S05]  /*57e0*/  BSYNC B1 ;  /* 0x0000000000017941 */ /* 0x000fea0003800000 */
.L_x_195:
        /* <DEDUP_REMOVED lines=9> */
.L_x_198:
[----:B------:R-:W-:Y:S05]  /*5880*/  BSYNC B1 ;  /* 0x0000000000017941 */ /* 0x000fea0003800000 */
.L_x_197:
        /* <DEDUP_REMOVED lines=9> */
.L_x_200:
[----:B------:R-:W-:Y:S05]  /*5920*/  BSYNC B1 ;  /* 0x0000000000017941 */ /* 0x000fea0003800000 */
.L_x_199:
        /* <DEDUP_REMOVED lines=10> */
.L_x_202:
[----:B------:R-:W-:Y:S05]  /*59d0*/  BSYNC B1 ;  /* 0x0000000000017941 */ /* 0x000fea0003800000 */
.L_x_201:
        /* <DEDUP_REMOVED lines=10> */
.L_x_204:
[----:B------:R-:W-:Y:S05]  /*5a80*/  BSYNC B1 ;  /* 0x0000000000017941 */ /* 0x000fea0003800000 */
.L_x_203:
        /* <DEDUP_REMOVED lines=9> */
.L_x_206:
[----:B------:R-:W-:Y:S05]  /*5b20*/  BSYNC B1 ;  /* 0x0000000000017941 */ /* 0x000fea0003800000 */
.L_x_205:
        /* <DEDUP_REMOVED lines=9> */
.L_x_208:
[----:B------:R-:W-:Y:S05]  /*5bc0*/  BSYNC B1 ;  /* 0x0000000000017941 */ /* 0x000fea0003800000 */
.L_x_207:
        /* <DEDUP_REMOVED lines=10> */
.L_x_210:
[----:B------:R-:W-:Y:S05]  /*5c70*/  BSYNC B1 ;  /* 0x0000000000017941 */ /* 0x000fea0003800000 */
.L_x_209:
        /* <DEDUP_REMOVED lines=10> */
.L_x_212:
[----:B------:R-:W-:Y:S05]  /*5d20*/  BSYNC B1 ;  /* 0x0000000000017941 */ /* 0x000fea0003800000 */
.L_x_211:
        /* <DEDUP_REMOVED lines=9> */
.L_x_214:
[----:B------:R-:W-:Y:S05]  /*5dc0*/  BSYNC B1 ;  /* 0x0000000000017941 */ /* 0x000fea0003800000 */
.L_x_213:
        /* <DEDUP_REMOVED lines=9> */
.L_x_216:
[----:B------:R-:W-:Y:S05]  /*5e60*/  BSYNC B1 ;  /* 0x0000000000017941 */ /* 0x000fea0003800000 */
.L_x_215:
        /* <DEDUP_REMOVED lines=10> */
.L_x_218:
[----:B------:R-:W-:Y:S05]  /*5f10*/  BSYNC B1 ;  /* 0x0000000000017941 */ /* 0x000fea0003800000 */
.L_x_217:
        /* <DEDUP_REMOVED lines=10> */
.L_x_220:
[----:B------:R-:W-:Y:S05]  /*5fc0*/  BSYNC B1 ;  /* 0x0000000000017941 */ /* 0x000fea0003800000 */
.L_x_219:
        /* <DEDUP_REMOVED lines=9> */
.L_x_222:
[----:B------:R-:W-:Y:S05]  /*6060*/  BSYNC B1 ;  /* 0x0000000000017941 */ /* 0x000fea0003800000 */
.L_x_221:
        /* <DEDUP_REMOVED lines=9> */
.L_x_224:
[----:B------:R-:W-:Y:S05]  /*6100*/  BSYNC B1 ;  /* 0x0000000000017941 */ /* 0x000fea0003800000 */
.L_x_223:
        /* <DEDUP_REMOVED lines=10> */
.L_x_226:
[----:B------:R-:W-:Y:S05]  /*61b0*/  BSYNC B1 ;  /* 0x0000000000017941 */ /* 0x000fea0003800000 */
.L_x_225:
        /* <DEDUP_REMOVED lines=10> */
.L_x_228:
[----:B------:R-:W-:Y:S05]  /*6260*/  BSYNC B1 ;  /* 0x0000000000017941 */ /* 0x000fea0003800000 */
.L_x_227:
        /* <DEDUP_REMOVED lines=9> */
.L_x_230:
[----:B------:R-:W-:Y:S05]  /*6300*/  BSYNC B1 ;  /* 0x0000000000017941 */ /* 0x000fea0003800000 */
.L_x_229:
        /* <DEDUP_REMOVED lines=9> */
.L_x_232:
[----:B------:R-:W-:Y:S05]  /*63a0*/  BSYNC B1 ;  /* 0x0000000000017941 */ /* 0x000fea0003800000 */
.L_x_231:
        /* <DEDUP_REMOVED lines=10> */
.L_x_234:
[----:B------:R-:W-:Y:S05]  /*6450*/  BSYNC B1 ;  /* 0x0000000000017941 */ /* 0x000fea0003800000 */
.L_x_233:
        /* <DEDUP_REMOVED lines=10> */
.L_x_236:
[----:B------:R-:W-:Y:S05]  /*6500*/  BSYNC B1 ;  /* 0x0000000000017941 */ /* 0x000fea0003800000 */
.L_x_235:
        /* <DEDUP_REMOVED lines=9> */
.L_x_238:
[----:B------:R-:W-:Y:S05]  /*65a0*/  BSYNC B1 ;  /* 0x0000000000017941 */ /* 0x000fea0003800000 */
.L_x_237:
        /* <DEDUP_REMOVED lines=9> */
.L_x_240:
[----:B------:R-:W-:Y:S05]  /*6640*/  BSYNC B1 ;  /* 0x0000000000017941 */ /* 0x000fea0003800000 */
.L_x_239:
        /* <DEDUP_REMOVED lines=10> */
.L_x_242:
[----:B------:R-:W-:Y:S05]  /*66f0*/  BSYNC B1 ;  /* 0x0000000000017941 */ /* 0x000fea0003800000 */
.L_x_241:
        /* <DEDUP_REMOVED lines=10> */
.L_x_244:
[----:B------:R-:W-:Y:S05]  /*67a0*/  BSYNC B1 ;  /* 0x0000000000017941 */ /* 0x000fea0003800000 */
.L_x_243:
        /* <DEDUP_REMOVED lines=9> */
.L_x_246:
[----:B------:R-:W-:Y:S05]  /*6840*/  BSYNC B1 ;  /* 0x0000000000017941 */ /* 0x000fea0003800000 */
.L_x_245:
        /* <DEDUP_REMOVED lines=9> */
.L_x_248:
[----:B------:R-:W-:Y:S05]  /*68e0*/  BSYNC B1 ;  /* 0x0000000000017941 */ /* 0x000fea0003800000 */
.L_x_247:
        /* <DEDUP_REMOVED lines=10> */
.L_x_250:
[----:B------:R-:W-:Y:S05]  /*6990*/  BSYNC B1 ;  /* 0x0000000000017941 */ /* 0x000fea0003800000 */
.L_x_249:
        /* <DEDUP_REMOVED lines=10> */
.L_x_252:
[----:B------:R-:W-:Y:S05]  /*6a40*/  BSYNC B1 ;  /* 0x0000000000017941 */ /* 0x000fea0003800000 */
.L_x_251:
        /* <DEDUP_REMOVED lines=9> */
.L_x_254:
[----:B------:R-:W-:Y:S05]  /*6ae0*/  BSYNC B1 ;  /* 0x0000000000017941 */ /* 0x000fea0003800000 */
.L_x_253:
        /* <DEDUP_REMOVED lines=9> */
.L_x_256:
[----:B------:R-:W-:Y:S05]  /*6b80*/  BSYNC B1 ;  /* 0x0000000000017941 */ /* 0x000fea0003800000 */
.L_x_255:
        /* <DEDUP_REMOVED lines=10> */
.L_x_258:
[----:B------:R-:W-:Y:S05]  /*6c30*/  BSYNC B1 ;  /* 0x0000000000017941 */ /* 0x000fea0003800000 */
.L_x_257:
        /* <DEDUP_REMOVED lines=10> */
.L_x_260:
[----:B------:R-:W-:Y:S05]  /*6ce0*/  BSYNC B1 ;  /* 0x0000000000017941 */ /* 0x000fea0003800000 */
.L_x_259:
        /* <DEDUP_REMOVED lines=9> */
.L_x_262:
[----:B------:R-:W-:Y:S05]  /*6d80*/  BSYNC B1 ;  /* 0x0000000000017941 */ /* 0x000fea0003800000 */
.L_x_261:
        /* <DEDUP_REMOVED lines=9> */
.L_x_264:
[----:B------:R-:W-:Y:S05]  /*6e20*/  BSYNC B1 ;  /* 0x0000000000017941 */ /* 0x000fea0003800000 */
.L_x_263:
        /* <DEDUP_REMOVED lines=10> */
.L_x_266:
[----:B------:R-:W-:Y:S05]  /*6ed0*/  BSYNC B1 ;  /* 0x0000000000017941 */ /* 0x000fea0003800000 */
.L_x_265:
        /* <DEDUP_REMOVED lines=10> */
.L_x_268:
[----:B------:R-:W-:Y:S05]  /*6f80*/  BSYNC B1 ;  /* 0x0000000000017941 */ /* 0x000fea0003800000 */
.L_x_267:
        /* <DEDUP_REMOVED lines=9> */
.L_x_270:
[----:B------:R-:W-:Y:S05]  /*7020*/  BSYNC B1 ;  /* 0x0000000000017941 */ /* 0x000fea0003800000 */
.L_x_269:
        /* <DEDUP_REMOVED lines=9> */
.L_x_272:
[----:B------:R-:W-:Y:S05]  /*70c0*/  BSYNC B1 ;  /* 0x0000000000017941 */ /* 0x000fea0003800000 */
.L_x_271:
        /* <DEDUP_REMOVED lines=10> */
.L_x_274:
[----:B------:R-:W-:Y:S05]  /*7170*/  BSYNC B1 ;  /* 0x0000000000017941 */ /* 0x000fea0003800000 */
.L_x_273:
        /* <DEDUP_REMOVED lines=10> */
.L_x_276:
[----:B------:R-:W-:Y:S05]  /*7220*/  BSYNC B1 ;  /* 0x0000000000017941 */ /* 0x000fea0003800000 */
.L_x_275:
        /* <DEDUP_REMOVED lines=9> */
.L_x_278:
[----:B------:R-:W-:Y:S05]  /*72c0*/  BSYNC B1 ;  /* 0x0000000000017941 */ /* 0x000fea0003800000 */
.L_x_277:
        /* <DEDUP_REMOVED lines=9> */
.L_x_280:
[----:B------:R-:W-:Y:S05]  /*7360*/  BSYNC B1 ;  /* 0x0000000000017941 */ /* 0x000fea0003800000 */
.L_x_279:
        /* <DEDUP_REMOVED lines=10> */
.L_x_282:
[----:B------:R-:W-:Y:S05]  /*7410*/  BSYNC B1 ;  /* 0x0000000000017941 */ /* 0x000fea0003800000 */
.L_x_281:
        /* <DEDUP_REMOVED lines=10> */
.L_x_284:
[----:B------:R-:W-:Y:S05]  /*74c0*/  BSYNC B1 ;  /* 0x0000000000017941 */ /* 0x000fea0003800000 */
.L_x_283:
[----:B-----5:R-:W-:Y:S01]  /*74d0*/  HADD2.F32 R3, -RZ, R24.H0_H0 ;  /* 0x20000018ff037230 */ /* 0x020fe20000004100 */
[----:B------:R-:W-:Y:S01]  /*74e0*/  ISETP.GT.AND P1, PT, R0, 0x8, P1 ;  /* 0x000000080000780c */ /* 0x000fe20000f24270 */
[----:B------:R-:W-:Y:S03]  /*74f0*/  BSSY B1, `(.L_x_285) ;  /* 0x0000007000017945 */ /* 0x000fe60003800000 */
[----:B01--4-:R-:W-:-:S04]  /*7500*/  FMUL R6, R3, R156 ;  /* 0x0000009c03067220 */ /* 0x013fc80000400000 */
[----:B------:R-:W-:-:S05]  /*7510*/  FFMA R6, R149, R155, R6 ;  /* 0x0000009b95067223 */ /* 0x000fca0000000006 */
[----:B------:R-:W-:-:S05]  /*7520*/  F2FP.F16.F32.PACK_AB R6, RZ, R6 ;  /* 0x00000006ff06723e */ /* 0x000fca00000000ff */
[----:B------:R0:W-:Y:S01]  /*7530*/  @P3 STG.E.U16 desc[UR36][R4.64+0x1f2], R6 ;  /* 0x0001f20604003986 */ /* 0x0001e2000c101524 */
[----:B------:R-:W-:Y:S05]  /*7540*/  @!P1 BRA `(.L_x_286) ;  /* 0x0000000000049947 */ /* 0x000fea0003800000 */
[----:B------:R1:W5:Y:S02]  /*7550*/  LDG.E.LTC128B.U16 R24, desc[UR36][R8.64+0x1f0] ;  /* 0x0001f02408187981 */ /* 0x000364000c1e1520 */
.L_x_286:
[----:B------:R-:W-:Y:S05]  /*7560*/  BSYNC B1 ;  /* 0x0000000000017941 */ /* 0x000fea0003800000 */
.L_x_285:
[----:B-----5:R-:W-:Y:S01]  /*7570*/  HADD2.F32 R3, -RZ, R24.H0_H0 ;  /* 0x20000018ff037230 */ /* 0x020fe20000004100 */
[----:B------:R-:W-:Y:S01]  /*7580*/  ISETP.GT.AND P0, PT, R0, 0x8, P0 ;  /* 0x000000080000780c */ /* 0x000fe20000704270 */
[----:B0-----:R-:W-:Y:S01]  /*7590*/  @P1 IMAD.MOV.U32 R4, RZ, RZ, R10 ;  /* 0x000000ffff041224 */ /* 0x001fe200078e000a */
[----:B------:R-:W-:Y:S01]  /*75a0*/  BSSY B1, `(.L_x_287) ;  /* 0x0000008000017945 */ /* 0x000fe20003800000 */
[----:B------:R-:W-:Y:S02]  /*75b0*/  @P1 IMAD.MOV.U32 R5, RZ, RZ, R11 ;  /* 0x000000ffff051224 */ /* 0x000fe400078e000b */
[----:B------:R-:W-:-:S04]  /*75c0*/  FMUL R3, R3, R156 ;  /* 0x0000009c03037220 */ /* 0x000fc80000400000 */
[----:B------:R-:W-:-:S05]  /*75d0*/  FFMA R3, R150, R155, R3 ;  /* 0x0000009b96037223 */ /* 0x000fca0000000003 */
[----:B------:R-:W-:-:S05]  /*75e0*/  F2FP.F16.F32.PACK_AB R3, RZ, R3 ;  /* 0x00000003ff03723e */ /* 0x000fca00000000ff */
[----:B------:R0:W-:Y:S01]  /*75f0*/  @P1 STG.E.U16 desc[UR36][R4.64+0x1f0], R3 ;  /* 0x0001f00304001986 */ /* 0x0001e2000c101524 */
[----:B------:R-:W-:Y:S05]  /*7600*/  @!P0 BRA `(.L_x_288) ;  /* 0x0000000000048947 */ /* 0x000fea0003800000 */
[----:B------:R4:W5:Y:S02]  /*7610*/  LDG.E.LTC128B.U16 R24, desc[UR36][R8.64+0x1f2] ;  /* 0x0001f22408187981 */ /* 0x000964000c1e1520 */
.L_x_288:
[----:B------:R-:W-:Y:S05]  /*7620*/  BSYNC B1 ;  /* 0x0000000000017941 */ /* 0x000fea0003800000 */
.L_x_287:
[----:B------:R-:W-:Y:S05]  /*7630*/  @!P0 BRA `(.L_x_289) ;  /* 0x0000002400308947 */ /* 0x000fea0003800000 */
[----:B0----5:R-:W-:-:S05]  /*7640*/  HADD2.F32 R3, -RZ, R24.H0_H0 ;  /* 0x20000018ff037230 */ /* 0x021fca0000004100 */
[----:B------:R-:W-:-:S04]  /*7650*/  FMUL R0, R3, R156 ;  /* 0x0000009c03007220 */ /* 0x000fc80000400000 */
[----:B------:R-:W-:-:S05]  /*7660*/  FFMA R0, R151, R155, R0 ;  /* 0x0000009b97007223 */ /* 0x000fca0000000000 */
[----:B------:R-:W-:-:S05]  /*7670*/  F2FP.F16.F32.PACK_AB R0, RZ, R0 ;  /* 0x00000000ff00723e */ /* 0x000fca00000000ff */
[----:B------:R0:W-:Y:S01]  /*7680*/  STG.E.U16 desc[UR36][R10.64+0x1f2], R0 ;  /* 0x0001f2000a007986 */ /* 0x0001e2000c101524 */
[----:B------:R-:W-:Y:S05]  /*7690*/  BRA `(.L_x_289) ;  /* 0x0000002400187947 */ /* 0x000fea0003800000 */
.L_x_36:
[----:B------:R-:W-:Y:S01]  /*76a0*/  ISETP.GT.AND P0, PT, R3, 0x1, PT ;  /* 0x000000010300780c */ /* 0x000fe20003f04270 */
[----:B------:R-:W-:Y:S01]  /*76b0*/  ULDC.64 UR4, c[0x0][0x5c0] ;  /* 0x0001700000047ab9 */ /* 0x000fe20000000a00 */
[-C--:B------:R-:W-:Y:S01]  /*76c0*/  FMUL R24, R24, R155.reuse ;  /* 0x0000009b18187220 */ /* 0x080fe20000400000 */
[-C--:B------:R-:W-:Y:S01]  /*76d0*/  FMUL R25, R25, R155.reuse ;  /* 0x0000009b19197220 */ /* 0x080fe20000400000 */
[----:B------:R-:W-:Y:S01]  /*76e0*/  ISETP.GT.AND P3, PT, R0, RZ, P0 ;  /* 0x000000ff0000720c */ /* 0x000fe20000764270 */
[-C--:B------:R-:W-:Y:S01]  /*76f0*/  FMUL R26, R26, R155.reuse ;  /* 0x0000009b1a1a7220 */ /* 0x080fe20000400000 */
[----:B------:R-:W-:Y:S01]  /*7700*/  LEA R4, P4, R160, UR4, 0x1 ;  /* 0x00000004a0047c11 */ /* 0x000fe2000f8808ff */
[-C--:B------:R-:W-:Y:S01]  /*7710*/  FMUL R27, R27, R155.reuse ;  /* 0x0000009b1b1b7220 */ /* 0x080fe20000400000 */
[----:B------:R-:W-:Y:S01]  /*7720*/  F2FP.F16.F32.PACK_AB R24, RZ, R24 ;  /* 0x00000018ff18723e */ /* 0x000fe200000000ff */
[-C--:B------:R-:W-:Y:S01]  /*7730*/  FMUL R28, R28, R155.reuse ;  /* 0x0000009b1c1c7220 */ /* 0x080fe20000400000 */
[----:B------:R-:W-:Y:S01]  /*7740*/  LEA.HI.X R5, R160, UR5, R153, 0x1, P4 ;  /* 0x00000005a0057c11 */ /* 0x000fe2000a0f0c99 */
[----:B------:R-:W-:Y:S01]  /*7750*/  FMUL R29, R29, R155 ;  /* 0x0000009b1d1d7220 */ /* 0x000fe20000400000 */
[----:B------:R-:W-:Y:S01]  /*7760*/  F2FP.F16.F32.PACK_AB R25, RZ, R25 ;  /* 0x00000019ff19723e */ /* 0x000fe200000000ff */
[-C--:B------:R-:W-:Y:S01]  /*7770*/  FMUL R30, R30, R155.reuse ;  /* 0x0000009b1e1e7220 */ /* 0x080fe20000400000 */
[----:B------:R-:W-:Y:S01]  /*7780*/  SHF.L.U64.HI R11, R10, 0x4, R11 ;  /* 0x000000040a0b7819 */ /* 0x000fe2000001020b */
[----:B------:R-:W-:Y:S01]  /*7790*/  @P1 STG.E.U16 desc[UR36][R4.64], R24 ;  /* 0x0000001804001986 */ /* 0x000fe2000c101524 */
[----:B------:R-:W-:Y:S01]  /*77a0*/  ISETP.GT.AND P1, PT, R3, 0x8, PT ;  /* 0x000000080300780c */ /* 0x000fe20003f24270 */
[-C--:B------:R-:W-:Y:S01]  /*77b0*/  FMUL R31, R31, R155.reuse ;  /* 0x0000009b1f1f7220 */ /* 0x080fe20000400000 */
[----:B------:R-:W-:Y:S01]  /*77c0*/  ISETP.GT.AND P4, PT, R0, 0x8, P0 ;  /* 0x000000080000780c */ /* 0x000fe20000784270 */
[----:B------:R-:W-:Y:S01]  /*77d0*/  @P3 STG.E.U16 desc[UR36][R4.64+0x2], R25 ;  /* 0x0000021904003986 */ /* 0x000fe2000c101524 */
[----:B------:R-:W-:Y:S01]  /*77e0*/  LEA R6, P3, R10, R4, 0x4 ;  /* 0x000000040a067211 */ /* 0x000fe200078620ff */
[-C--:B------:R-:W-:Y:S01]  /*77f0*/  FMUL R32, R32, R155.reuse ;  /* 0x0000009b20207220 */ /* 0x080fe20000400000 */
[C---:B------:R-:W-:Y:S01]  /*7800*/  ISETP.GT.AND P2, PT, R0.reuse, 0x8, P2 ;  /* 0x000000080000780c */ /* 0x040fe20001744270 */
[-C--:B------:R-:W-:Y:S01]  /*7810*/  FMUL R33, R33, R155.reuse ;  /* 0x0000009b21217220 */ /* 0x080fe20000400000 */
[----:B------:R-:W-:Y:S01]  /*7820*/  ISETP.GT.AND P0, PT, R3, 0x9, PT ;  /* 0x000000090300780c */ /* 0x000fe20003f04270 */
[----:B------:R-:W-:Y:S01]  /*7830*/  IMAD.X R7, R11, 0x1, R5, P3 ;  /* 0x000000010b077824 */ /* 0x000fe200018e0605 */
[----:B------:R-:W-:Y:S01]  /*7840*/  ISETP.GT.AND P5, PT, R0, RZ, P1 ;  /* 0x000000ff0000720c */ /* 0x000fe20000fa4270 */
[-C--:B------:R-:W-:Y:S01]  /*7850*/  FMUL R34, R34, R155.reuse ;  /* 0x0000009b22227220 */ /* 0x080fe20000400000 */
[----:B------:R-:W-:Y:S01]  /*7860*/  ISETP.GT.AND P3, PT, R0, RZ, P0 ;  /* 0x000000ff0000720c */ /* 0x000fe20000764270 */
[-C--:B------:R-:W-:Y:S01]  /*7870*/  FMUL R35, R35, R155.reuse ;  /* 0x0000009b23237220 */ /* 0x080fe20000400000 */
[----:B------:R-:W-:Y:S01]  /*7880*/  F2FP.F16.F32.PACK_AB R26, RZ, R26 ;  /* 0x0000001aff1a723e */ /* 0x000fe200000000ff */
[----:B------:R-:W-:Y:S01]  /*7890*/  FMUL R36, R36, R155 ;  /* 0x0000009b24247220 */ /* 0x000fe20000400000 */
[----:B------:R-:W-:Y:S01]  /*78a0*/  F2FP.F16.F32.PACK_AB R27, RZ, R27 ;  /* 0x0000001bff1b723e */ /* 0x000fe200000000ff */
[----:B------:R-:W-:Y:S01]  /*78b0*/  FMUL R37, R37, R155 ;  /* 0x0000009b25257220 */ /* 0x000fe20000400000 */
[----:B------:R-:W-:Y:S01]  /*78c0*/  F2FP.F16.F32.PACK_AB R28, RZ, R28 ;  /* 0x0000001cff1c723e */ /* 0x000fe200000000ff */
[----:B------:R-:W-:Y:S01]  /*78d0*/  @P2 STG.E.U16 desc[UR36][R6.64], R26 ;  /* 0x0000001a06002986 */ /* 0x000fe2000c101524 */
[----:B------:R-:W-:Y:S01]  /*78e0*/  F2FP.F16.F32.PACK_AB R29, RZ, R29 ;  /* 0x0000001dff1d723e */ /* 0x000fe200000000ff */
[-C--:B------:R-:W-:Y:S01]  /*78f0*/  FMUL R38, R38, R155.reuse ;  /* 0x0000009b26267220 */ /* 0x080fe20000400000 */
[C---:B------:R-:W-:Y:S01]  /*7900*/  ISETP.GT.AND P2, PT, R0.reuse, 0x8, P1 ;  /* 0x000000080000780c */ /* 0x040fe20000f44270 */
[----:B------:R-:W-:Y:S01]  /*7910*/  @P4 STG.E.U16 desc[UR36][R6.64+0x2], R27 ;  /* 0x0000021b06004986 */ /* 0x000fe2000c101524 */
[----:B------:R-:W-:Y:S01]  /*7920*/  ISETP.GT.AND P1, PT, R3, 0x10, PT ;  /* 0x000000100300780c */ /* 0x000fe20003f24270 */
[-C--:B------:R-:W-:Y:S01]  /*7930*/  FMUL R39, R39, R155.reuse ;  /* 0x0000009b27277220 */ /* 0x080fe20000400000 */
[----:B------:R-:W-:Y:S01]  /*7940*/  F2FP.F16.F32.PACK_AB R30, RZ, R30 ;  /* 0x0000001eff1e723e */ /* 0x000fe200000000ff */
[----:B------:R-:W-:Y:S01]  /*7950*/  @P5 STG.E.U16 desc[UR36][R4.64+0x10], R28 ;  /* 0x0000101c04005986 */ /* 0x000fe2000c101524 */
[----:B------:R-:W-:Y:S01]  /*7960*/  ISETP.GT.AND P4, PT, R0, RZ, P1 ;  /* 0x000000ff0000720c */ /* 0x000fe20000f84270 */
[----:B------:R-:W-:Y:S01]  /*7970*/  FMUL R40, R40, R155 ;  /* 0x0000009b28287220 */ /* 0x000fe20000400000 */
[----:B------:R-:W-:Y:S01]  /*7980*/  F2FP.F16.F32.PACK_AB R31, RZ, R31 ;  /* 0x0000001fff1f723e */ /* 0x000fe200000000ff */
[----:B------:R-:W-:Y:S01]  /*7990*/  @P3 STG.E.U16 desc[UR36][R4.64+0x12], R29 ;  /* 0x0000121d04003986 */ /* 0x000fe2000c101524 */
[----:B------:R-:W-:Y:S01]  /*79a0*/  ISETP.GT.AND P3, PT, R0, 0x8, P0 ;  /* 0x000000080000780c */ /* 0x000fe20000764270 */
[-C--:B------:R-:W-:Y:S01]  /*79b0*/  FMUL R41, R41, R155.reuse ;  /* 0x0000009b29297220 */ /* 0x080fe20000400000 */
[----:B------:R-:W-:Y:S01]  /*79c0*/  ISETP.GT.AND P0, PT, R3, 0x11, PT ;  /* 0x000000110300780c */ /* 0x000fe20003f04270 */
[----:B------:R-:W-:Y:S01]  /*79d0*/  @P2 STG.E.U16 desc[UR36][R6.64+0x10], R30 ;  /* 0x0000101e06002986 */ /* 0x000fe2000c101524 */
[----:B------:R-:W-:Y:S01]  /*79e0*/  F2FP.F16.F32.PACK_AB R32, RZ, R32 ;  /* 0x00000020ff20723e */ /* 0x000fe200000000ff */
[-C--:B------:R-:W-:Y:S01]  /*79f0*/  FMUL R42, R42, R155.reuse ;  /* 0x0000009b2a2a7220 */ /* 0x080fe20000400000 */
[C---:B------:R-:W-:Y:S01]  /*7a00*/  ISETP.GT.AND P5, PT, R0.reuse, RZ, P0 ;  /* 0x000000ff0000720c */ /* 0x040fe200007a4270 */
[-C--:B------:R-:W-:Y:S01]  /*7a10*/  FMUL R43, R43, R155.reuse ;  /* 0x0000009b2b2b7220 */ /* 0x080fe20000400000 */
[----:B------:R-:W-:Y:S01]  /*7a20*/  ISETP.GT.AND P2, PT, R0, 0x8, P1 ;  /* 0x000000080000780c */ /* 0x000fe20000f44270 */
[-C--:B------:R-:W-:Y:S01]  /*7a30*/  FMUL R44, R44, R155.reuse ;  /* 0x0000009b2c2c7220 */ /* 0x080fe20000400000 */
[----:B------:R-:W-:Y:S01]  /*7a40*/  ISETP.GT.AND P1, PT, R3, 0x18, PT ;  /* 0x000000180300780c */ /* 0x000fe20003f24270 */
[----:B------:R-:W-:Y:S01]  /*7a50*/  FMUL R45, R45, R155 ;  /* 0x0000009b2d2d7220 */ /* 0x000fe20000400000 */
[----:B------:R-:W-:Y:S01]  /*7a60*/  F2FP.F16.F32.PACK_AB R33, RZ, R33 ;  /* 0x00000021ff21723e */ /* 0x000fe200000000ff */
[----:B------:R-:W-:Y:S01]  /*7a70*/  @P3 STG.E.U16 desc[UR36][R6.64+0x12], R31 ;  /* 0x0000121f06003986 */ /* 0x000fe2000c101524 */
[----:B------:R-:W-:Y:S01]  /*7a80*/  ISETP.GT.AND P3, PT, R0, 0x8, P0 ;  /* 0x000000080000780c */ /* 0x000fe20000764270 */
[-C--:B------:R-:W-:Y:S01]  /*7a90*/  FMUL R46, R46, R155.reuse ;  /* 0x0000009b2e2e7220 */ /* 0x080fe20000400000 */
[----:B------:R-:W-:Y:S01]  /*7aa0*/  ISETP.GT.AND P0, PT, R3, 0x19, PT ;  /* 0x000000190300780c */ /* 0x000fe20003f04270 */
[----:B------:R-:W-:Y:S01]  /*7ab0*/  @P4 STG.E.U16 desc[UR36][R4.64+0x20], R32 ;  /* 0x0000202004004986 */ /* 0x000fe2000c101524 */
[C---:B------:R-:W-:Y:S01]  /*7ac0*/  ISETP.GT.AND P4, PT, R0.reuse, RZ, P1 ;  /* 0x000000ff0000720c */ /* 0x040fe20000f84270 */
[-C--:B------:R-:W-:Y:S01]  /*7ad0*/  FMUL R47, R47, R155.reuse ;  /* 0x0000009b2f2f7220 */ /* 0x080fe20000400000 */
[----:B------:R-:W-:Y:S01]  /*7ae0*/  F2FP.F16.F32.PACK_AB R34, RZ, R34 ;  /* 0x00000022ff22723e */ /* 0x000fe200000000ff */
[----:B------:R-:W-:Y:S01]  /*7af0*/  @P5 STG.E.U16 desc[UR36][R4.64+0x22], R33 ;  /* 0x0000222104005986 */ /* 0x000fe2000c101524 */
[----:B------:R-:W-:Y:S01]  /*7b00*/  ISETP.GT.AND P5, PT, R0, RZ, P0 ;  /* 0x000000ff0000720c */ /* 0x000fe200007a4270 */
[----:B------:R-:W-:Y:S01]  /*7b10*/  FMUL R48, R48, R155 ;  /* 0x0000009b30307220 */ /* 0x000fe20000400000 */
[----:B------:R-:W-:Y:S01]  /*7b20*/  F2FP.F16.F32.PACK_AB R35, RZ, R35 ;  /* 0x00000023ff23723e */ /* 0x000fe200000000ff */
[----:B------:R-:W-:Y:S01]  /*7b30*/  @P2 STG.E.U16 desc[UR36][R6.64+0x20], R34 ;  /* 0x0000202206002986 */ /* 0x000fe2000c101524 */
[----:B------:R-:W-:Y:S01]  /*7b40*/  F2FP.F16.F32.PACK_AB R36, RZ, R36 ;  /* 0x00000024ff24723e */ /* 0x000fe200000000ff */
[-C--:B------:R-:W-:Y:S01]  /*7b50*/  FMUL R49, R49, R155.reuse ;  /* 0x0000009b31317220 */ /* 0x080fe20000400000 */
[----:B------:R-:W-:Y:S01]  /*7b60*/  ISETP.GT.AND P2, PT, R0, 0x8, P1 ;  /* 0x000000080000780c */ /* 0x000fe20000f44270 */
[----:B------:R-:W-:Y:S01]  /*7b70*/  @P3 STG.E.U16 desc[UR36][R6.64+0x22], R35 ;  /* 0x0000222306003986 */ /* 0x000fe2000c101524 */
[----:B------:R-:W-:Y:S01]  /*7b80*/  ISETP.GT.AND P1, PT, R3, 0x20, PT ;  /* 0x000000200300780c */ /* 0x000fe20003f24270 */
[----:B------:R-:W-:Y:S01]  /*7b90*/  FMUL R50, R50, R155 ;  /* 0x0000009b32327220 */ /* 0x000fe20000400000 */
[----:B------:R-:W-:Y:S01]  /*7ba0*/  F2FP.F16.F32.PACK_AB R37, RZ, R37 ;  /* 0x00000025ff25723e */ /* 0x000fe200000000ff */
[----:B------:R-:W-:Y:S01]  /*7bb0*/  @P4 STG.E.U16 desc[UR36][R4.64+0x30], R36 ;  /* 0x0000302404004986 */ /* 0x000fe2000c101524 */
[C---:B------:R-:W-:Y:S01]  /*7bc0*/  ISETP.GT.AND P3, PT, R0.reuse, 0x8, P0 ;  /* 0x000000080000780c */ /* 0x040fe20000764270 */
[-C--:B------:R-:W-:Y:S01]  /*7bd0*/  FMUL R51, R51, R155.reuse ;  /* 0x0000009b33337220 */ /* 0x080fe20000400000 */
[----:B------:R-:W-:Y:S01]  /*7be0*/  ISETP.GT.AND P0, PT, R3, 0x21, PT ;  /* 0x000000210300780c */ /* 0x000fe20003f04270 */
[----:B------:R-:W-:Y:S01]  /*7bf0*/  @P5 STG.E.U16 desc[UR36][R4.64+0x32], R37 ;  /* 0x0000322504005986 */ /* 0x000fe2000c101524 */
[----:B------:R-:W-:Y:S01]  /*7c00*/  ISETP.GT.AND P4, PT, R0, RZ, P1 ;  /* 0x000000ff0000720c */ /* 0x000fe20000f84270 */
[-C--:B------:R-:W-:Y:S01]  /*7c10*/  FMUL R52, R52, R155.reuse ;  /* 0x0000009b34347220 */ /* 0x080fe20000400000 */
[----:B------:R-:W-:Y:S01]  /*7c20*/  F2FP.F16.F32.PACK_AB R38, RZ, R38 ;  /* 0x00000026ff26723e */ /* 0x000fe200000000ff */
[-C--:B------:R-:W-:Y:S01]  /*7c30*/  FMUL R53, R53, R155.reuse ;  /* 0x0000009b35357220 */ /* 0x080fe20000400000 */
        /* <DEDUP_REMOVED lines=325> */
[----:B------:R-:W-:Y:S01]  /*9090*/  FMUL R151, R151, R155 ;  /* 0x0000009b97977220 */ /* 0x000fe20000400000 */
[----:B------:R-:W-:Y:S01]  /*90a0*/  ISETP.GT.AND P2, PT, R0, 0x8, P1 ;  /* 0x000000080000780c */ /* 0x000fe20000f44270 */
[----:B------:R-:W-:Y:S01]  /*90b0*/  @P3 STG.E.U16 desc[UR36][R6.64+0x132], R103 ;  /* 0x0001326706003986 */ /* 0x000fe2000c101524 */
[----:B------:R-:W-:-:S02]  /*90c0*/  ISETP.GT.AND P1, PT, R3, 0xa8, PT ;  /* 0x000000a80300780c */ /* 0x000fc40003f24270 */
[----:B------:R-:W-:Y:S01]  /*90d0*/  F2FP.F16.F32.PACK_AB R105, RZ, R105 ;  /* 0x00000069ff69723e */ /* 0x000fe200000000ff */
[----:B------:R-:W-:Y:S01]  /*90e0*/  @P4 STG.E.U16 desc[UR36][R4.64+0x140], R104 ;  /* 0x0001406804004986 */ /* 0x000fe2000c101524 */
[C---:B------:R-:W-:Y:S02]  /*90f0*/  ISETP.GT.AND P3, PT, R0.reuse, 0x8, P0 ;  /* 0x000000080000780c */ /* 0x040fe40000764270 */
[----:B------:R-:W-:Y:S01]  /*9100*/  ISETP.GT.AND P0, PT, R3, 0xa9, PT ;  /* 0x000000a90300780c */ /* 0x000fe20003f04270 */
[----:B------:R-:W-:Y:S01]  /*9110*/  @P5 STG.E.U16 desc[UR36][R4.64+0x142], R105 ;  /* 0x0001426904005986 */ /* 0x000fe2000c101524 */
[C---:B------:R-:W-:Y:S02]  /*9120*/  ISETP.GT.AND P4, PT, R0.reuse, RZ, P1 ;  /* 0x000000ff0000720c */ /* 0x040fe40000f84270 */
[----:B------:R-:W-:Y:S02]  /*9130*/  F2FP.F16.F32.PACK_AB R106, RZ, R106 ;  /* 0x0000006aff6a723e */ /* 0x000fe400000000ff */
[----:B------:R-:W-:-:S02]  /*9140*/  ISETP.GT.AND P5, PT, R0, RZ, P0 ;  /* 0x000000ff0000720c */ /* 0x000fc400007a4270 */
[----:B------:R-:W-:Y:S01]  /*9150*/  F2FP.F16.F32.PACK_AB R107, RZ, R107 ;  /* 0x0000006bff6b723e */ /* 0x000fe200000000ff */
[----:B------:R-:W-:Y:S01]  /*9160*/  @P2 STG.E.U16 desc[UR36][R6.64+0x140], R106 ;  /* 0x0001406a06002986 */ /* 0x000fe2000c101524 */
[----:B------:R-:W-:Y:S02]  /*9170*/  F2FP.F16.F32.PACK_AB R108, RZ, R108 ;  /* 0x0000006cff6c723e */ /* 0x000fe400000000ff */
[C---:B------:R-:W-:Y:S01]  /*9180*/  ISETP.GT.AND P2, PT, R0.reuse, 0x8, P1 ;  /* 0x000000080000780c */ /* 0x040fe20000f44270 */
[----:B------:R-:W-:Y:S01]  /*9190*/  @P3 STG.E.U16 desc[UR36][R6.64+0x142], R107 ;  /* 0x0001426b06003986 */ /* 0x000fe2000c101524 */
[----:B------:R-:W-:Y:S02]  /*91a0*/  ISETP.GT.AND P1, PT, R3, 0xb0, PT ;  /* 0x000000b00300780c */ /* 0x000fe40003f24270 */
[----:B------:R-:W-:Y:S01]  /*91b0*/  F2FP.F16.F32.PACK_AB R109, RZ, R109 ;  /* 0x0000006dff6d723e */ /* 0x000fe200000000ff */
[----:B------:R-:W-:Y:S01]  /*91c0*/  @P4 STG.E.U16 desc[UR36][R4.64+0x150], R108 ;  /* 0x0001506c04004986 */ /* 0x000fe2000c101524 */
[----:B------:R-:W-:-:S02]  /*91d0*/  ISETP.GT.AND P3, PT, R0, 0x8, P0 ;  /* 0x000000080000780c */ /* 0x000fc40000764270 */
[----:B------:R-:W-:Y:S01]  /*91e0*/  ISETP.GT.AND P0, PT, R3, 0xb1, PT ;  /* 0x000000b10300780c */ /* 0x000fe20003f04270 */
[----:B------:R-:W-:Y:S01]  /*91f0*/  @P5 STG.E.U16 desc[UR36][R4.64+0x152], R109 ;  /* 0x0001526d04005986 */ /* 0x000fe2000c101524 */
[C---:B------:R-:W-:Y:S02]  /*9200*/  ISETP.GT.AND P4, PT, R0.reuse, RZ, P1 ;  /* 0x000000ff0000720c */ /* 0x040fe40000f84270 */
[----:B------:R-:W-:Y:S02]  /*9210*/  F2FP.F16.F32.PACK_AB R110, RZ, R110 ;  /* 0x0000006eff6e723e */ /* 0x000fe400000000ff */
[----:B------:R-:W-:Y:S02]  /*9220*/  ISETP.GT.AND P5, PT, R0, RZ, P0 ;  /* 0x000000ff0000720c */ /* 0x000fe400007a4270 */
[----:B------:R-:W-:Y:S01]  /*9230*/  F2FP.F16.F32.PACK_AB R111, RZ, R111 ;  /* 0x0000006fff6f723e */ /* 0x000fe200000000ff */
[----:B------:R-:W-:Y:S01]  /*9240*/  @P2 STG.E.U16 desc[UR36][R6.64+0x150], R110 ;  /* 0x0001506e06002986 */ /* 0x000fe2000c101524 */
[----:B------:R-:W-:-:S02]  /*9250*/  F2FP.F16.F32.PACK_AB R112, RZ, R112 ;  /* 0x00000070ff70723e */ /* 0x000fc400000000ff */
[C---:B------:R-:W-:Y:S01]  /*9260*/  ISETP.GT.AND P2, PT, R0.reuse, 0x8, P1 ;  /* 0x000000080000780c */ /* 0x040fe20000f44270 */
[----:B------:R-:W-:Y:S01]  /*9270*/  @P3 STG.E.U16 desc[UR36][R6.64+0x152], R111 ;  /* 0x0001526f06003986 */ /* 0x000fe2000c101524 */
[C---:B------:R-:W-:Y:S02]  /*9280*/  ISETP.GT.AND P1, PT, R3.reuse, 0xb8, PT ;  /* 0x000000b80300780c */ /* 0x040fe40003f24270 */
[----:B------:R-:W-:Y:S01]  /*9290*/  F2FP.F16.F32.PACK_AB R113, RZ, R113 ;  /* 0x00000071ff71723e */ /* 0x000fe200000000ff */
[----:B------:R-:W-:Y:S01]  /*92a0*/  @P4 STG.E.U16 desc[UR36][R4.64+0x160], R112 ;  /* 0x0001607004004986 */ /* 0x000fe2000c101524 */
[C---:B------:R-:W-:Y:S02]  /*92b0*/  ISETP.GT.AND P3, PT, R0.reuse, 0x8, P0 ;  /* 0x000000080000780c */ /* 0x040fe40000764270 */
[----:B------:R-:W-:Y:S01]  /*92c0*/  ISETP.GT.AND P0, PT, R3, 0xb9, PT ;  /* 0x000000b90300780c */ /* 0x000fe20003f04270 */
[----:B------:R-:W-:Y:S01]  /*92d0*/  @P5 STG.E.U16 desc[UR36][R4.64+0x162], R113 ;  /* 0x0001627104005986 */ /* 0x000fe2000c101524 */
[----:B------:R-:W-:-:S02]  /*92e0*/  ISETP.GT.AND P4, PT, R0, RZ, P1 ;  /* 0x000000ff0000720c */ /* 0x000fc40000f84270 */
[----:B------:R-:W-:Y:S02]  /*92f0*/  F2FP.F16.F32.PACK_AB R114, RZ, R114 ;  /* 0x00000072ff72723e */ /* 0x000fe400000000ff */
[C---:B------:R-:W-:Y:S02]  /*9300*/  ISETP.GT.AND P5, PT, R0.reuse, RZ, P0 ;  /* 0x000000ff0000720c */ /* 0x040fe400007a4270 */
[----:B------:R-:W-:Y:S01]  /*9310*/  F2FP.F16.F32.PACK_AB R115, RZ, R115 ;  /* 0x00000073ff73723e */ /* 0x000fe200000000ff */
[----:B------:R-:W-:Y:S01]  /*9320*/  @P2 STG.E.U16 desc[UR36][R6.64+0x160], R114 ;  /* 0x0001607206002986 */ /* 0x000fe2000c101524 */
[----:B------:R-:W-:Y:S02]  /*9330*/  F2FP.F16.F32.PACK_AB R116, RZ, R116 ;  /* 0x00000074ff74723e */ /* 0x000fe400000000ff */
        /* <DEDUP_REMOVED lines=65> */
[----:B------:R-:W-:Y:S02]  /*9750*/  ISETP.GT.AND P5, PT, R0, RZ, P0 ;  /* 0x000000ff0000720c */ /* 0x000fe400007a4270 */
[----:B------:R-:W-:Y:S02]  /*9760*/  F2FP.F16.F32.PACK_AB R134, RZ, R134 ;  /* 0x00000086ff86723e */ /* 0x000fe400000000ff */
[----:B------:R-:W-:Y:S02]  /*9770*/  F2FP.F16.F32.PACK_AB R135, RZ, R135 ;  /* 0x00000087ff87723e */ /* 0x000fe400000000ff */
[----:B------:R-:W-:Y:S01]  /*9780*/  F2FP.F16.F32.PACK_AB R136, RZ, R136 ;  /* 0x00000088ff88723e */ /* 0x000fe200000000ff */
[----:B------:R-:W-:Y:S01]  /*9790*/  @P2 STG.E.U16 desc[UR36][R6.64+0x1b0], R134 ;  /* 0x0001b08606002986 */ /* 0x000fe2000c101524 */
[----:B------:R-:W-:-:S02]  /*97a0*/  F2FP.F16.F32.PACK_AB R137, RZ, R137 ;  /* 0x00000089ff89723e */ /* 0x000fc400000000ff */
[C---:B------:R-:W-:Y:S01]  /*97b0*/  ISETP.GT.AND P1, PT, R0.reuse, 0x8, P1 ;  /* 0x000000080000780c */ /* 0x040fe20000f24270 */
[----:B------:R-:W-:Y:S01]  /*97c0*/  @P3 STG.E.U16 desc[UR36][R6.64+0x1b2], R135 ;  /* 0x0001b28706003986 */ /* 0x000fe2000c101524 */
[C---:B------:R-:W-:Y:S02]  /*97d0*/  ISETP.GT.AND P2, PT, R0.reuse, 0x8, P0 ;  /* 0x000000080000780c */ /* 0x040fe40000744270 */
[C---:B------:R-:W-:Y:S01]  /*97e0*/  ISETP.GT.AND P0, PT, R3.reuse, 0xe9, PT ;  /* 0x000000e90300780c */ /* 0x040fe20003f04270 */
[----:B------:R-:W-:Y:S01]  /*97f0*/  @P4 STG.E.U16 desc[UR36][R4.64+0x1c0], R136 ;  /* 0x0001c08804004986 */ /* 0x000fe2000c101524 */
[----:B------:R-:W-:Y:S02]  /*9800*/  ISETP.GT.AND P4, PT, R3, 0xe8, PT ;  /* 0x000000e80300780c */ /* 0x000fe40003f84270 */
[----:B------:R-:W-:Y:S01]  /*9810*/  F2FP.F16.F32.PACK_AB R138, RZ, R138 ;  /* 0x0000008aff8a723e */ /* 0x000fe200000000ff */
[----:B------:R-:W-:Y:S01]  /*9820*/  @P5 STG.E.U16 desc[UR36][R4.64+0x1c2], R137 ;  /* 0x0001c28904005986 */ /* 0x000fe2000c101524 */
[----:B------:R-:W-:-:S02]  /*9830*/  ISETP.GT.AND P5, PT, R0, RZ, P4 ;  /* 0x000000ff0000720c */ /* 0x000fc400027a4270 */
[----:B------:R-:W-:Y:S01]  /*9840*/  F2FP.F16.F32.PACK_AB R139, RZ, R139 ;  /* 0x0000008bff8b723e */ /* 0x000fe200000000ff */
[----:B------:R-:W-:Y:S01]  /*9850*/  @P1 STG.E.U16 desc[UR36][R6.64+0x1c0], R138 ;  /* 0x0001c08a06001986 */ /* 0x000fe2000c101524 */
[----:B------:R-:W-:Y:S02]  /*9860*/  F2FP.F16.F32.PACK_AB R140, RZ, R140 ;  /* 0x0000008cff8c723e */ /* 0x000fe400000000ff */
[C---:B------:R-:W-:Y:S01]  /*9870*/  ISETP.GT.AND P3, PT, R0.reuse, RZ, P0 ;  /* 0x000000ff0000720c */ /* 0x040fe20000764270 */
[----:B------:R-:W-:Y:S01]  /*9880*/  @P2 STG.E.U16 desc[UR36][R6.64+0x1c2], R139 ;  /* 0x0001c28b06002986 */ /* 0x000fe2000c101524 */
[C---:B------:R-:W-:Y:S02]  /*9890*/  ISETP.GT.AND P4, PT, R0.reuse, 0x8, P4 ;  /* 0x000000080000780c */ /* 0x040fe40002784270 */
[----:B------:R-:W-:Y:S02]  /*98a0*/  F2FP.F16.F32.PACK_AB R141, RZ, R141 ;  /* 0x0000008dff8d723e */ /* 0x000fe400000000ff */
[----:B------:R-:W-:Y:S01]  /*98b0*/  F2FP.F16.F32.PACK_AB R142, RZ, R142 ;  /* 0x0000008eff8e723e */ /* 0x000fe200000000ff */
[----:B------:R-:W-:Y:S01]  /*98c0*/  @P5 STG.E.U16 desc[UR36][R4.64+0x1d0], R140 ;  /* 0x0001d08c04005986 */ /* 0x000fe2000c101524 */
[----:B------:R-:W-:-:S02]  /*98d0*/  ISETP.GT.AND P5, PT, R0, 0x8, P0 ;  /* 0x000000080000780c */ /* 0x000fc400007a4270 */
[----:B------:R-:W-:Y:S02]  /*98e0*/  F2FP.F16.F32.PACK_AB R143, RZ, R143 ;  /* 0x0000008fff8f723e */ /* 0x000fe400000000ff */
[C---:B------:R-:W-:Y:S01]  /*98f0*/  ISETP.GT.AND P0, PT, R3.reuse, 0xf1, PT ;  /* 0x000000f10300780c */ /* 0x040fe20003f04270 */
[----:B------:R-:W-:Y:S01]  /*9900*/  @P3 STG.E.U16 desc[UR36][R4.64+0x1d2], R141 ;  /* 0x0001d28d04003986 */ /* 0x000fe2000c101524 */
[----:B------:R-:W-:Y:S02]  /*9910*/  ISETP.GT.AND P3, PT, R3, 0xf0, PT ;  /* 0x000000f00300780c */ /* 0x000fe40003f64270 */
[----:B------:R-:W-:Y:S01]  /*9920*/  F2FP.F16.F32.PACK_AB R144, RZ, R144 ;  /* 0x00000090ff90723e */ /* 0x000fe200000000ff */
[----:B------:R-:W-:Y:S01]  /*9930*/  @P4 STG.E.U16 desc[UR36][R6.64+0x1d0], R142 ;  /* 0x0001d08e06004986 */ /* 0x000fe2000c101524 */
[C---:B------:R-:W-:Y:S02]  /*9940*/  ISETP.GT.AND P4, PT, R0.reuse, RZ, P3 ;  /* 0x000000ff0000720c */ /* 0x040fe40001f84270 */
[----:B------:R-:W-:Y:S01]  /*9950*/  F2FP.F16.F32.PACK_AB R145, RZ, R145 ;  /* 0x00000091ff91723e */ /* 0x000fe200000000ff */
[----:B------:R-:W-:Y:S01]  /*9960*/  @P5 STG.E.U16 desc[UR36][R6.64+0x1d2], R143 ;  /* 0x0001d28f06005986 */ /* 0x000fe2000c101524 */
[----:B------:R-:W-:-:S02]  /*9970*/  ISETP.GT.AND P5, PT, R0, RZ, P0 ;  /* 0x000000ff0000720c */ /* 0x000fc400007a4270 */
[C---:B------:R-:W-:Y:S02]  /*9980*/  ISETP.GT.AND P2, PT, R3.reuse, 0xf8, PT ;  /* 0x000000f80300780c */ /* 0x040fe40003f44270 */
[----:B------:R-:W-:Y:S02]  /*9990*/  ISETP.GT.AND P1, PT, R3, 0xf9, PT ;  /* 0x000000f90300780c */ /* 0x000fe40003f24270 */
[C---:B------:R-:W-:Y:S02]  /*99a0*/  ISETP.GT.AND P3, PT, R0.reuse, 0x8, P3 ;  /* 0x000000080000780c */ /* 0x040fe40001f64270 */
[C---:B------:R-:W-:Y:S01]  /*99b0*/  ISETP.GT.AND P0, PT, R0.reuse, 0x8, P0 ;  /* 0x000000080000780c */ /* 0x040fe20000704270 */
[----:B------:R-:W-:Y:S01]  /*99c0*/  @P4 STG.E.U16 desc[UR36][R4.64+0x1e0], R144 ;  /* 0x0001e09004004986 */ /* 0x000fe2000c101524 */
[C---:B------:R-:W-:Y:S02]  /*99d0*/  ISETP.GT.AND P4, PT, R0.reuse, RZ, P1 ;  /* 0x000000ff0000720c */ /* 0x040fe40000f84270 */
[----:B------:R-:W-:Y:S01]  /*99e0*/  F2FP.F16.F32.PACK_AB R146, RZ, R146 ;  /* 0x00000092ff92723e */ /* 0x000fe200000000ff */
[----:B------:R-:W-:Y:S01]  /*99f0*/  @P5 STG.E.U16 desc[UR36][R4.64+0x1e2], R145 ;  /* 0x0001e29104005986 */ /* 0x000fe2000c101524 */
[----:B------:R-:W-:-:S02]  /*9a00*/  ISETP.GT.AND P5, PT, R0, RZ, P2 ;  /* 0x000000ff0000720c */ /* 0x000fc400017a4270 */
[C---:B------:R-:W-:Y:S02]  /*9a10*/  ISETP.GT.AND P2, PT, R0.reuse, 0x8, P2 ;  /* 0x000000080000780c */ /* 0x040fe40001744270 */
[----:B------:R-:W-:Y:S01]  /*9a20*/  F2FP.F16.F32.PACK_AB R147, RZ, R147 ;  /* 0x00000093ff93723e */ /* 0x000fe200000000ff */
[----:B------:R-:W-:Y:S01]  /*9a30*/  @P3 STG.E.U16 desc[UR36][R6.64+0x1e0], R146 ;  /* 0x0001e09206003986 */ /* 0x000fe2000c101524 */
[----:B------:R-:W-:Y:S02]  /*9a40*/  ISETP.GT.AND P1, PT, R0, 0x8, P1 ;  /* 0x000000080000780c */ /* 0x000fe40000f24270 */
[----:B------:R-:W-:Y:S01]  /*9a50*/  F2FP.F16.F32.PACK_AB R148, RZ, R148 ;  /* 0x00000094ff94723e */ /* 0x000fe200000000ff */
[----:B------:R-:W-:Y:S01]  /*9a60*/  @P0 STG.E.U16 desc[UR36][R6.64+0x1e2], R147 ;  /* 0x0001e29306000986 */ /* 0x000fe2000c101524 */
[----:B------:R-:W-:Y:S02]  /*9a70*/  F2FP.F16.F32.PACK_AB R149, RZ, R149 ;  /* 0x00000095ff95723e */ /* 0x000fe400000000ff */
[----:B------:R-:W-:Y:S01]  /*9a80*/  F2FP.F16.F32.PACK_AB R150, RZ, R150 ;  /* 0x00000096ff96723e */ /* 0x000fe200000000ff */
[----:B------:R-:W-:Y:S01]  /*9a90*/  @P5 STG.E.U16 desc[UR36][R4.64+0x1f0], R148 ;  /* 0x0001f09404005986 */ /* 0x000fe2000c101524 */
[----:B------:R-:W-:-:S03]  /*9aa0*/  F2FP.F16.F32.PACK_AB R151, RZ, R151 ;  /* 0x00000097ff97723e */ /* 0x000fc600000000ff */
[----:B------:R0:W-:Y:S02]  /*9ab0*/  @P4 STG.E.U16 desc[UR36][R4.64+0x1f2], R149 ;  /* 0x0001f29504004986 */ /* 0x0001e4000c101524 */
[----:B0-----:R-:W-:Y:S02]  /*9ac0*/  @P2 IMAD.MOV.U32 R4, RZ, RZ, R6 ;  /* 0x000000ffff042224 */ /* 0x001fe400078e0006 */
[----:B------:R-:W-:-:S05]  /*9ad0*/  @P2 IMAD.MOV.U32 R5, RZ, RZ, R7 ;  /* 0x000000ffff052224 */ /* 0x000fca00078e0007 */
[----:B------:R0:W-:Y:S04]  /*9ae0*/  @P2 STG.E.U16 desc[UR36][R4.64+0x1f0], R150 ;  /* 0x0001f09604002986 */ /* 0x0001e8000c101524 */
[----:B------:R0:W-:Y:S02]  /*9af0*/  @P1 STG.E.U16 desc[UR36][R6.64+0x1f2], R151 ;  /* 0x0001f29706001986 */ /* 0x0001e4000c101524 */
.L_x_289:
[----:B------:R-:W-:Y:S05]  /*9b00*/  BSYNC B0 ;  /* 0x0000000000007941 */ /* 0x000fea0003800000 */
.L_x_35:
[----:B------:R-:W-:Y:S01]  /*9b10*/  ULDC UR4, c[0x0][0xc] ;  /* 0x0000030000047ab9 */ /* 0x000fe20000000800 */
[----:B------:R-:W-:Y:S01]  /*9b20*/  ULDC UR5, c[0x0][0x10] ;  /* 0x0000040000057ab9 */ /* 0x000fe20000000800 */
[----:B0-----:R-:W0:Y:S01]  /*9b30*/  LDC R3, c[0x0][0x14] ;  /* 0x00000500ff037b82 */ /* 0x001e220000000800 */
[----:B------:R-:W-:Y:S01]  /*9b40*/  UIMAD.WIDE.U32 UR4, UR4, UR5, URZ ;  /* 0x00000005040472a5 */ /* 0x000fe2000f8e003f */
[----:B------:R-:W-:Y:S01]  /*9b50*/  PRMT R0, RZ, 0x7610, R0 ;  /* 0x00007610ff007816 */ /* 0x000fe20000000000 */
[----:B------:R-:W-:Y:S02]  /*9b60*/  IMAD.MOV.U32 R153, RZ, RZ, -0x1 ;  /* 0xffffffffff997424 */ /* 0x000fe400078e00ff */
[----:B------:R-:W-:Y:S02]  /*9b70*/  IMAD.MOV.U32 R23, RZ, RZ, -0x1 ;  /* 0xffffffffff177424 */ /* 0x000fe400078e00ff */
[----:B0-----:R-:W-:-:S04]  /*9b80*/  IMAD.WIDE.U32 R16, R3, UR4, R16 ;  /* 0x0000000403107c25 */ /* 0x001fc8000f8e0010 */
[----:B------:R-:W-:Y:S01]  /*9b90*/  IMAD R3, R3, UR5, RZ ;  /* 0x0000000503037c24 */ /* 0x000fe2000f8e02ff */
[----:B------:R-:W-:Y:S02]  /*9ba0*/  ULDC.64 UR4, c[0x0][0x650] ;  /* 0x0001940000047ab9 */ /* 0x000fe40000000a00 */
[----:B------:R-:W-:Y:S01]  /*9bb0*/  ISETP.GE.U32.AND P0, PT, R16, UR4, PT ;  /* 0x0000000410007c0c */ /* 0x000fe2000bf06070 */
[----:B------:R-:W-:-:S05]  /*9bc0*/  IMAD.IADD R17, R17, 0x1, R3 ;  /* 0x0000000111117824 */ /* 0x000fca00078e0203 */
[----:B------:R-:W-:-:S13]  /*9bd0*/  ISETP.GE.U32.AND.EX P0, PT, R17, UR5, PT, P0 ;  /* 0x0000000511007c0c */ /* 0x000fda000bf06100 */
[----:B------:R-:W-:Y:S05]  /*9be0*/  @P0 BRA `(.L_x_290) ;  /* 0x0000000400640947 */ /* 0x000fea0003800000 */
[----:B------:R-:W0:Y:S01]  /*9bf0*/  S2R R12, SR_CTAID.X ;  /* 0x00000000000c7919 */ /* 0x000e220000002500 */
[----:B------:R-:W0:Y:S01]  /*9c00*/  LDC.64 R10, c[0x0][0x628] ;  /* 0x00018a00ff0a7b82 */ /* 0x000e220000000a00 */
[----:B------:R-:W-:Y:S01]  /*9c10*/  ULDC UR4, c[0x0][0x150] ;  /* 0x0000540000047ab9 */ /* 0x000fe20000000800 */
[----:B-1234-:R-:W-:Y:S01]  /*9c20*/  IMAD.MOV.U32 R8, RZ, RZ, R16 ;  /* 0x000000ffff087224 */ /* 0x01efe200078e0010 */
[----:B-----5:R-:W1:Y:S01]  /*9c30*/  S2R R24, SR_CTAID.Y ;  /* 0x0000000000187919 */ /* 0x020e620000002600 */
[----:B------:R-:W-:-:S04]  /*9c40*/  IMAD.MOV.U32 R9, RZ, RZ, R17 ;  /* 0x000000ffff097224 */ /* 0x000fc800078e0011 */
[----:B------:R-:W2:Y:S08]  /*9c50*/  LDC R21, c[0x0][0x144] ;  /* 0x00005100ff157b82 */ /* 0x000eb00000000800 */
[----:B------:R-:W3:Y:S08]  /*9c60*/  LDC R0, c[0x0][0x630] ;  /* 0x00018c00ff007b82 */ /* 0x000ef00000000800 */
[----:B------:R-:W4:Y:S01]  /*9c70*/  LDC.64 R14, c[0x0][0x620] ;  /* 0x00018800ff0e7b82 */ /* 0x000f220000000a00 */
[----:B0-----:R-:W-:-:S04]  /*9c80*/  ISETP.NE.U32.AND P0, PT, R10, RZ, PT ;  /* 0x000000ff0a00720c */ /* 0x001fc80003f05070 */
[----:B------:R-:W-:Y:S02]  /*9c90*/  ISETP.NE.AND.EX P0, PT, R11, RZ, PT, P0 ;  /* 0x000000ff0b00720c */ /* 0x000fe40003f05300 */
[----:B------:R-:W-:-:S05]  /*9ca0*/  I2FP.F32.U32 R3, R12 ;  /* 0x0000000c00037245 */ /* 0x000fca0000201000 */
[----:B------:R-:W-:-:S04]  /*9cb0*/  FMUL R3, R3, UR4 ;  /* 0x0000000403037c20 */ /* 0x000fc80008400000 */
[----:B------:R0:W0:Y:S02]  /*9cc0*/  F2I.U32.TRUNC.NTZ R20, R3 ;  /* 0x0000000300147305 */ /* 0x000024000020f000 */
[----:B-123--:R-:W-:Y:S05]  /*9cd0*/  @!P0 BRA `(.L_x_291) ;  /* 0x0000000000288947 */ /* 0x00efea0003800000 */
[----:B0-----:R-:W0:Y:S02]  /*9ce0*/  LDC R3, c[0x0][0x634] ;  /* 0x00018d00ff037b82 */ /* 0x001e240000000800 */
        /* <DEDUP_REMOVED lines=9> */
.L_x_291:
[----:B------:R-:W1:Y:S01]  /*9d80*/  LDC.64 R28, c[0x0][0x640] ;  /* 0x00019000ff1c7b82 */ /* 0x000e620000000a00 */
[-CC-:B------:R-:W-:Y:S01]  /*9d90*/  SHF.R.U64 R23, R8, R0.reuse, R9.reuse ;  /* 0x0000000008177219 */ /* 0x180fe20000001209 */
[----:B0-----:R-:W-:Y:S01]  /*9da0*/  IMAD.MOV R20, RZ, RZ, -R20 ;  /* 0x000000ffff147224 */ /* 0x001fe200078e0a14 */
[----:B------:R-:W-:Y:S01]  /*9db0*/  SHF.R.U32.HI R0, RZ, R0, R9 ;  /* 0x00000000ff007219 */ /* 0x000fe20000011609 */
[----:B------:R-:W-:Y:S01]  /*9dc0*/  ULDC UR4, c[0x0][0x154] ;  /* 0x0000550000047ab9 */ /* 0x000fe20000000800 */
[----:B------:R-:W-:Y:S01]  /*9dd0*/  IADD3 R3, P0, RZ, -R23, RZ ;  /* 0x80000017ff037210 */ /* 0x000fe20007f1e0ff */
[----:B------:R-:W-:Y:S02]  /*9de0*/  IMAD R21, R21, R20, R12 ;  /* 0x0000001415157224 */ /* 0x000fe400078e020c */
[----:B------:R-:W0:Y:S01]  /*9df0*/  LDC R6, c[0x0][0x618] ;  /* 0x00018600ff067b82 */ /* 0x000e220000000800 */
[----:B------:R-:W-:Y:S02]  /*9e00*/  IMAD.MOV.U32 R7, RZ, RZ, 0x1 ;  /* 0x00000001ff077424 */ /* 0x000fe400078e00ff */
[----:B------:R-:W-:-:S04]  /*9e10*/  IMAD.X R5, RZ, RZ, ~R0, P0 ;  /* 0x000000ffff057224 */ /* 0x000fc800000e0e00 */
[-C--:B----4-:R-:W-:Y:S01]  /*9e20*/  IMAD R0, R5, R14.reuse, RZ ;  /* 0x0000000e05007224 */ /* 0x090fe200078e02ff */
[----:B------:R-:W2:Y:S01]  /*9e30*/  LDC R8, c[0x0][0x608] ;  /* 0x00018200ff087b82 */ /* 0x000ea20000000800 */
[----:B------:R-:W-:-:S04]  /*9e40*/  IMAD.WIDE.U32 R4, R3, R14, R16 ;  /* 0x0000000e03047225 */ /* 0x000fc800078e0010 */
[----:B------:R-:W-:Y:S01]  /*9e50*/  IMAD R3, R3, R15, R0 ;  /* 0x0000000f03037224 */ /* 0x000fe200078e0200 */
[----:B------:R-:W-:Y:S02]  /*9e60*/  I2FP.F32.U32 R0, R24 ;  /* 0x0000001800007245 */ /* 0x000fe40000201000 */
[----:B------:R-:W3:Y:S01]  /*9e70*/  LDC R26, c[0x0][0x658] ;  /* 0x00019600ff1a7b82 */ /* 0x000ee20000000800 */
[----:B------:R-:W-:Y:S01]  /*9e80*/  IMAD.IADD R3, R5, 0x1, R3 ;  /* 0x0000000105037824 */ /* 0x000fe200078e0203 */
[----:B-1----:R-:W-:Y:S01]  /*9e90*/  ISETP.NE.U32.AND P0, PT, R28, RZ, PT ;  /* 0x000000ff1c00720c */ /* 0x002fe20003f05070 */
[----:B------:R-:W-:Y:S01]  /*9ea0*/  FMUL R0, R0, UR4 ;  /* 0x0000000400007c20 */ /* 0x000fe20008400000 */
[----:B------:R-:W-:Y:S02]  /*9eb0*/  IMAD.MOV.U32 R5, RZ, RZ, -0x1 ;  /* 0xffffffffff057424 */ /* 0x000fe400078e00ff */
[----:B------:R-:W-:Y:S01]  /*9ec0*/  ISETP.NE.AND.EX P0, PT, R29, RZ, PT, P0 ;  /* 0x000000ff1d00720c */ /* 0x000fe20003f05300 */
[----:B------:R1:W4:Y:S01]  /*9ed0*/  F2I.U32.TRUNC.NTZ R13, R0 ;  /* 0x00000000000d7305 */ /* 0x000322000020f000 */
[----:B------:R-:W1:Y:S01]  /*9ee0*/  LDC R15, c[0x0][0x148] ;  /* 0x00005200ff0f7b82 */ /* 0x000e620000000800 */
[----:B0-----:R-:W-:-:S02]  /*9ef0*/  SHF.R.U64 R12, R4, R6, R3 ;  /* 0x00000006040c7219 */ /* 0x001fc40000001203 */
[----:B------:R-:W-:-:S05]  /*9f00*/  SHF.R.U32.HI R3, RZ, R6, R3 ;  /* 0x00000006ff037219 */ /* 0x000fca0000011603 */
[----:B------:R-:W0:Y:S01]  /*9f10*/  LDC R20, c[0x0][0x600] ;  /* 0x00018000ff147b82 */ /* 0x000e220000000800 */
[-CC-:B--2---:R-:W-:Y:S02]  /*9f20*/  SHF.R.U64 R10, R12, R8.reuse, R3.reuse ;  /* 0x000000080c0a7219 */ /* 0x184fe40000001203 */
[----:B------:R-:W-:-:S05]  /*9f30*/  SHF.R.U32.HI R3, RZ, R8, R3 ;  /* 0x00000008ff037219 */ /* 0x000fca0000011603 */
[----:B------:R-:W2:Y:S01]  /*9f40*/  LDC R27, c[0x0][0x648] ;  /* 0x00019200ff1b7b82 */ /* 0x000ea20000000800 */
[-C--:B---3--:R-:W-:Y:S02]  /*9f50*/  SHF.L.U32 R4, R5, R26.reuse, RZ ;  /* 0x0000001a05047219 */ /* 0x088fe400000006ff */
[--C-:B------:R-:W-:Y:S02]  /*9f60*/  SHF.R.U64 R14, R10, R26, R3.reuse ;  /* 0x0000001a0a0e7219 */ /* 0x100fe40000001203 */
[----:B------:R-:W-:Y:S02]  /*9f70*/  LOP3.LUT R25, RZ, R4, RZ, 0x33, !PT ;  /* 0x00000004ff197212 */ /* 0x000fe400078e33ff */
[-C--:B------:R-:W-:Y:S01]  /*9f80*/  SHF.R.U32.HI R5, RZ, R26.reuse, R3 ;  /* 0x0000001aff057219 */ /* 0x080fe20000011603 */
[----:B------:R-:W3:Y:S01]  /*9f90*/  LDC R30, c[0x0][0x638] ;  /* 0x00018e00ff1e7b82 */ /* 0x000ee20000000800 */
[----:B------:R-:W-:Y:S01]  /*9fa0*/  SHF.L.U32 R154, R7, R26, RZ ;  /* 0x0000001a079a7219 */ /* 0x000fe200000006ff */
[----:B------:R-:W-:-:S06]  /*9fb0*/  IMAD.MOV.U32 R4, RZ, RZ, R14 ;  /* 0x000000ffff047224 */ /* 0x000fcc00078e000e */
[----:B------:R-:W0:Y:S01]  /*9fc0*/  LDC R31, c[0x0][0x610] ;  /* 0x00018400ff1f7b82 */ /* 0x000e220000000800 */
[----:B----4-:R-:W-:Y:S05]  /*9fd0*/  @!P0 BRA `(.L_x_292) ;  /* 0x0000000000288947 */ /* 0x010fea0003800000 */
        /* <DEDUP_REMOVED lines=10> */
.L_x_292:
[----:B------:R-:W-:Y:S01]  /*a080*/  ISETP.NE.AND P0, PT, R2, 0x1, PT ;  /* 0x000000010200780c */ /* 0x000fe20003f05270 */
[----:B0-----:R-:W-:Y:S01]  /*a090*/  VIADD R7, R20, 0xffffffff ;  /* 0xffffffff14077836 */ /* 0x001fe20000000000 */
[----:B-12---:R-:W-:Y:S01]  /*a0a0*/  SHF.R.U64 R0, R4, R27, R5 ;  /* 0x0000001b04007219 */ /* 0x006fe20000001205 */
[----:B------:R-:W-:Y:S01]  /*a0b0*/  IMAD.MOV R13, RZ, RZ, -R13 ;  /* 0x000000ffff0d7224 */ /* 0x000fe200078e0a0d */
[----:B------:R-:W-:Y:S01]  /*a0c0*/  LOP3.LUT R5, R10, R25, RZ, 0xc0, !PT ;  /* 0x000000190a057212 */ /* 0x000fe200078ec0ff */
[----:B------:R-:W-:Y:S02]  /*a0d0*/  IMAD.MOV.U32 R4, RZ, RZ, 0x1 ;  /* 0x00000001ff047424 */ /* 0x000fe400078e00ff */
[----:B------:R-:W-:Y:S02]  /*a0e0*/  IMAD.MOV R3, RZ, RZ, -R0 ;  /* 0x000000ffff037224 */ /* 0x000fe400078e0a00 */
[----:B------:R-:W-:Y:S01]  /*a0f0*/  IMAD R154, R154, R0, R5 ;  /* 0x000000009a9a7224 */ /* 0x000fe200078e0205 */
[----:B------:R-:W-:Y:S01]  /*a100*/  LOP3.LUT R5, R12, R7, RZ, 0xc0, !PT ;  /* 0x000000070c057212 */ /* 0x000fe200078ec0ff */
[----:B---3--:R-:W-:-:S02]  /*a110*/  IMAD R0, R3, R30, R14 ;  /* 0x0000001e03007224 */ /* 0x008fc400078e020e */
[----:B------:R-:W-:Y:S02]  /*a120*/  @P0 IMAD R21, R15, R13, R24 ;  /* 0x0000000d0f150224 */ /* 0x000fe400078e0218 */
[----:B------:R-:W-:Y:S01]  /*a130*/  IMAD R3, R0, R20, R5 ;  /* 0x0000001400037224 */ /* 0x000fe200078e0205 */
[----:B------:R-:W-:Y:S01]  /*a140*/  PRMT R0, R4, 0x7610, R0 ;  /* 0x0000761004007816 */ /* 0x000fe20000000000 */
[----:B------:R-:W-:-:S05]  /*a150*/  IMAD R154, R154, R31, R21 ;  /* 0x0000001f9a9a7224 */ /* 0x000fca00078e0215 */
[----:B------:R-:W-:Y:S02]  /*a160*/  SEL R153, R3, R154, !P0 ;  /* 0x0000009a03997207 */ /* 0x000fe40004000000 */
[----:B------:R-:W-:-:S07]  /*a170*/  SEL R154, R154, R3, !P0 ;  /* 0x000000039a9a7207 */ /* 0x000fce0004000000 */
.L_x_290:
[----:B------:R-:W-:-:S13]  /*a180*/  LOP3.LUT P0, RZ, R0, 0xff, RZ, 0xc0, !PT ;  /* 0x000000ff00ff7812 */ /* 0x000fda000780c0ff */
[----:B------:R-:W-:Y:S05]  /*a190*/  @P0 BRA `(.L_x_293) ;  /* 0xffffff7000540947 */ /* 0x000fea000383ffff */
[----:B------:R-:W-:Y:S05]  /*a1a0*/  EXIT ;  /* 0x000000000000794d */ /* 0x000fea0003800000 */
.L_x_8:
        /* <DEDUP_REMOVED lines=26> */
.L_x_295:
[----:B------:R-:W0:Y:S01]  /*a350*/  LDC.64 R28, c[0x0][0x640] ;  /* 0x00019000ff1c7b82 */ /* 0x000e220000000a00 */
[-CC-:B------:R-:W-:Y:S01]  /*a360*/  SHF.R.U64 R22, R12, R6.reuse, R13.reuse ;  /* 0x000000060c167219 */ /* 0x180fe2000000120d */
[----:B------:R-:W-:Y:S01]  /*a370*/  IMAD.MOV.U32 R30, RZ, RZ, 0x1 ;  /* 0x00000001ff1e7424 */ /* 0x000fe200078e00ff */
[----:B------:R-:W-:Y:S02]  /*a380*/  SHF.R.U32.HI R6, RZ, R6, R13 ;  /* 0x00000006ff067219 */ /* 0x000fe4000001160d */
        /* <DEDUP_REMOVED lines=8> */
[----:B------:R-:W-:Y:S01]  /*a410*/  IMAD.IADD R9, R9, 0x1, R11 ;  /* 0x0000000109097824 */ /* 0x000fe200078e020b */
[----:B0-----:R-:W-:-:S04]  /*a420*/  ISETP.NE.U32.AND P0, PT, R28, RZ, PT ;  /* 0x000000ff1c00720c */ /* 0x001fc80003f05070 */
[----:B------:R-:W-:Y:S02]  /*a430*/  ISETP.NE.AND.EX P0, PT, R29, RZ, PT, P0 ;  /* 0x000000ff1d00720c */ /* 0x000fe40003f05300 */
[----:B------:R-:W0:Y:S01]  /*a440*/  LDC R20, c[0x0][0x600] ;  /* 0x00018000ff147b82 */ /* 0x000e220000000800 */
[-CC-:B-1----:R-:W-:Y:S01]  /*a450*/  SHF.R.U64 R14, R8, R10.reuse, R9.reuse ;  /* 0x0000000a080e7219 */ /* 0x182fe20000001209 */
[----:B------:R-:W-:Y:S01]  /*a460*/  IMAD.MOV.U32 R8, RZ, RZ, -0x1 ;  /* 0xffffffffff087424 */ /* 0x000fe200078e00ff */
[----:B------:R-:W-:-:S05]  /*a470*/  SHF.R.U32.HI R9, RZ, R10, R9 ;  /* 0x0000000aff097219 */ /* 0x000fca0000011609 */
[----:B------:R-:W1:Y:S01]  /*a480*/  LDC R24, c[0x0][0x648] ;  /* 0x00019200ff187b82 */ /* 0x000e620000000800 */
[-CC-:B--2---:R-:W-:Y:S02]  /*a490*/  SHF.R.U64 R23, R14, R12.reuse, R9.reuse ;  /* 0x0000000c0e177219 */ /* 0x184fe40000001209 */
[----:B------:R-:W-:-:S05]  /*a4a0*/  SHF.R.U32.HI R6, RZ, R12, R9 ;  /* 0x0000000cff067219 */ /* 0x000fca0000011609 */
[----:B------:R-:W2:Y:S01]  /*a4b0*/  LDC R26, c[0x0][0x638] ;  /* 0x00018e00ff1a7b82 */ /* 0x000ea20000000800 */
[-C--:B---3--:R-:W-:Y:S02]  /*a4c0*/  SHF.L.U32 R8, R8, R27.reuse, RZ ;  /* 0x0000001b08087219 */ /* 0x088fe400000006ff */
[-CC-:B------:R-:W-:Y:S02]  /*a4d0*/  SHF.R.U64 R25, R23, R27.reuse, R6.reuse ;  /* 0x0000001b17197219 */ /* 0x180fe40000001206 */
[----:B------:R-:W-:Y:S02]  /*a4e0*/  LOP3.LUT R32, RZ, R8, RZ, 0x33, !PT ;  /* 0x00000008ff207212 */ /* 0x000fe400078e33ff */
[----:B------:R-:W-:Y:S01]  /*a4f0*/  SHF.R.U32.HI R9, RZ, R27, R6 ;  /* 0x0000001bff097219 */ /* 0x000fe20000011606 */
[----:B------:R-:W3:Y:S01]  /*a500*/  LDC R31, c[0x0][0x610] ;  /* 0x00018400ff1f7b82 */ /* 0x000ee20000000800 */
[----:B------:R-:W-:Y:S01]  /*a510*/  IMAD.MOV.U32 R8, RZ, RZ, R25 ;  /* 0x000000ffff087224 */ /* 0x000fe200078e0019 */
[----:B------:R-:W-:Y:S06]  /*a520*/  @!P0 BRA `(.L_x_296) ;  /* 0x0000000000288947 */ /* 0x000fec0003800000 */
        /* <DEDUP_REMOVED lines=10> */
.L_x_296:
[----:B------:R-:W-:Y:S01]  /*a5d0*/  ISETP.NE.AND P0, PT, R2, 0x1, PT ;  /* 0x000000010200780c */ /* 0x000fe20003f05270 */
[----:B------:R-:W-:Y:S01]  /*a5e0*/  IMAD.MOV.U32 R13, RZ, RZ, R22 ;  /* 0x000000ffff0d7224 */ /* 0x000fe200078e0016 */
[----:B-1----:R-:W-:Y:S01]  /*a5f0*/  SHF.R.U64 R6, R8, R24, R9 ;  /* 0x0000001808067219 */ /* 0x002fe20000001209 */
[----:B0-----:R-:W-:Y:S01]  /*a600*/  VIADD R9, R20, 0xffffffff ;  /* 0xffffffff14097836 */ /* 0x001fe20000000000 */
[----:B------:R-:W-:Y:S02]  /*a610*/  SHF.L.U32 R30, R30, R27, RZ ;  /* 0x0000001b1e1e7219 */ /* 0x000fe400000006ff */
[----:B------:R-:W-:Y:S01]  /*a620*/  LOP3.LUT R5, R23, R32, RZ, 0xc0, !PT ;  /* 0x0000002017057212 */ /* 0x000fe200078ec0ff */
[----:B------:R-:W-:-:S04]  /*a630*/  IMAD.MOV R8, RZ, RZ, -R6 ;  /* 0x000000ffff087224 */ /* 0x000fc800078e0a06 */
[----:B------:R-:W-:Y:S01]  /*a640*/  IMAD R6, R30, R6, R5 ;  /* 0x000000061e067224 */ /* 0x000fe200078e0205 */
[----:B------:R-:W-:Y:S01]  /*a650*/  LOP3.LUT R5, R14, R9, RZ, 0xc0, !PT ;  /* 0x000000090e057212 */ /* 0x000fe200078ec0ff */
[----:B------:R-:W-:Y:S02]  /*a660*/  @P0 IMAD R3, R7, R21, R4 ;  /* 0x0000001507030224 */ /* 0x000fe400078e0204 */
[----:B--2---:R-:W-:Y:S02]  /*a670*/  IMAD R4, R8, R26, R25 ;  /* 0x0000001a08047224 */ /* 0x004fe400078e0219 */
[----:B---3--:R-:W-:Y:S02]  /*a680*/  IMAD R3, R6, R31, R3 ;  /* 0x0000001f06037224 */ /* 0x008fe400078e0203 */
[----:B------:R-:W-:Y:S02]  /*a690*/  IMAD R4, R4, R20, R5 ;  /* 0x0000001404047224 */ /* 0x000fe400078e0205 */
[----:B------:R-:W-:-:S03]  /*a6a0*/  IMAD.MOV.U32 R6, RZ, RZ, 0x1 ;  /* 0x00000001ff067424 */ /* 0x000fc600078e00ff */
[----:B------:R-:W-:Y:S02]  /*a6b0*/  SEL R20, R4, R3, !P0 ;  /* 0x0000000304147207 */ /* 0x000fe40004000000 */
[----:B------:R-:W-:-:S07]  /*a6c0*/  SEL R11, R3, R4, !P0 ;  /* 0x00000004030b7207 */ /* 0x000fce0004000000 */
.L_x_294:
[----:B------:R-:W-:-:S08]  /*a6d0*/  NOP ;  /* 0x0000000000007918 */ /* 0x000fd00000000000 */
[----:B------:R-:W0:-:S00]  /*a6e0*/  USETMAXREG.DEALLOC.CTAPOOL 0x28 ;  /* 0x00000028000079c8 */ /* 0x000e0000080e0500 */
[----:B0-----:R-:W-:-:S13]  /*a6f0*/  ISETP.NE.AND P0, PT, R0, RZ, PT ;  /* 0x000000ff0000720c */ /* 0x001fda0003f05270 */
[----:B------:R-:W-:Y:S05]  /*a700*/  @P0 EXIT ;  /* 0x000000000000094d */ /* 0x000fea0003800000 */
[----:B------:R-:W-:Y:S01]  /*a710*/  LOP3.LUT P0, RZ, R6, 0xff, RZ, 0xc0, !PT ;  /* 0x000000ff06ff7812 */ /* 0x000fe2000780c0ff */
[----:B------:R-:W-:Y:S02]  /*a720*/  IMAD.MOV.U32 R0, RZ, RZ, 0x1 ;  /* 0x00000001ff007424 */ /* 0x000fe400078e00ff */
[----:B------:R-:W-:-:S10]  /*a730*/  IMAD.MOV.U32 R12, RZ, RZ, RZ ;  /* 0x000000ffff0c7224 */ /* 0x000fd400078e00ff */
[----:B------:R-:W-:Y:S05]  /*a740*/  @!P0 BRA `(.L_x_297) ;  /* 0x0000000c00908947 */ /* 0x000fea0003800000 */
[----:B------:R-:W0:Y:S01]  /*a750*/  LDC R0, c[0x0][0x28c] ;  /* 0x0000a300ff007b82 */ /* 0x000e220000000800 */
[----:B------:R-:W-:Y:S01]  /*a760*/  ULDC UR5, c[0x0][0x658] ;  /* 0x0001960000057ab9 */ /* 0x000fe20000000800 */
[----:B------:R-:W-:Y:S01]  /*a770*/  UMOV UR11, 0xffffffff ;  /* 0xffffffff000b7882 */ /* 0x000fe20000000000 */
[----:B------:R-:W-:Y:S01]  /*a780*/  UMOV UR17, 0x1 ;  /* 0x0000000100117882 */ /* 0x000fe20000000000 */
[----:B------:R-:W-:Y:S01]  /*a790*/  USHF.L.U32 UR11, UR11, UR5, URZ ;  /* 0x000000050b0b7299 */ /* 0x000fe2000800063f */
[----:B------:R-:W-:Y:S01]  /*a7a0*/  BSSY B0, `(.L_x_297) ;  /* 0x00000de000007945 */ /* 0x000fe20003800000 */
[----:B------:R-:W-:Y:S01]  /*a7b0*/  ULDC UR9, c[0x0][0xc] ;  /* 0x0000030000097ab9 */ /* 0x000fe20000000800 */
[----:B------:R-:W-:Y:S01]  /*a7c0*/  ULDC UR16, c[0x0][0x10] ;  /* 0x0000040000107ab9 */ /* 0x000fe20000000800 */
[----:B------:R-:W1:Y:S01]  /*a7d0*/  S2UR UR8, SR_CgaCtaId ;  /* 0x00000000000879c3 */ /* 0x000e620000008800 */
[----:B------:R-:W-:Y:S01]  /*a7e0*/  ULOP3.LUT UR13, URZ, UR11, URZ, 0x33, !UPT ;  /* 0x0000000b3f0d7292 */ /* 0x000fe2000f8e333f */
[----:B------:R-:W-:Y:S01]  /*a7f0*/  IMAD.MOV.U32 R10, RZ, RZ, 0x1 ;  /* 0x00000001ff0a7424 */ /* 0x000fe200078e00ff */
[----:B------:R-:W-:Y:S01]  /*a800*/  LOP3.LUT R9, R19, 0x2, RZ, 0xfc, !PT ;  /* 0x0000000213097812 */ /* 0x000fe200078efcff */
[----:B------:R-:W-:Y:S01]  /*a810*/  IMAD.MOV.U32 R12, RZ, RZ, RZ ;  /* 0x000000ffff0c7224 */ /* 0x000fe200078e00ff */
[----:B------:R-:W-:Y:S01]  /*a820*/  ULDC UR4, c[0x0][0x600] ;  /* 0x0001800000047ab9 */ /* 0x000fe20000000800 */
[----:B------:R-:W-:Y:S01]  /*a830*/  UMOV UR19, 0x11 ;  /* 0x0000001100137882 */ /* 0x000fe20000000000 */
[----:B------:R-:W-:-:S02]  /*a840*/  UIADD3 UR4, UR4, -0x1, URZ ;  /* 0xffffffff04047890 */ /* 0x000fc4000fffe03f */
[----:B------:R-:W-:Y:S01]  /*a850*/  USHF.L.U32 UR5, UR17, UR5, URZ ;  /* 0x0000000511057299 */ /* 0x000fe2000800063f */
[----:B------:R-:W-:Y:S01]  /*a860*/  ULDC.64 UR28, c[0x0][0x198] ;  /* 0x00006600001c7ab9 */ /* 0x000fe20000000a00 */
[----:B0-----:R-:W-:-:S05]  /*a870*/  VIADD R0, R0, 0x1f ;  /* 0x0000001f00007836 */ /* 0x001fca0000000000 */
[----:B------:R-:W-:Y:S01]  /*a880*/  SHF.R.S32.HI R3, RZ, 0x1f, R0 ;  /* 0x0000001fff037819 */ /* 0x000fe20000011400 */
[----:B-1----:R-:W-:-:S03]  /*a890*/  USHF.R.U32.HI UR27, URZ, 0x2, UR8 ;  /* 0x000000023f1b7899 */ /* 0x002fc60008011608 */
[----:B------:R-:W-:Y:S01]  /*a8a0*/  LEA.HI R3, R3, R0, RZ, 0x5 ;  /* 0x0000000003037211 */ /* 0x000fe200078f28ff */
[----:B------:R-:W-:Y:S01]  /*a8b0*/  ULOP3.LUT UR10, UR8, 0x3, URZ, 0xc0, !UPT ;  /* 0x00000003080a7892 */ /* 0x000fe2000f8ec03f */
[----:B------:R-:W-:Y:S01]  /*a8c0*/  IMAD.MOV.U32 R0, RZ, RZ, 0x1 ;  /* 0x00000001ff007424 */ /* 0x000fe200078e00ff */
[----:B------:R-:W-:Y:S01]  /*a8d0*/  USHF.L.U32 UR6, UR8, 0x6, URZ ;  /* 0x0000000608067899 */ /* 0x000fe2000800063f */
[----:B------:R-:W-:Y:S01]  /*a8e0*/  SHF.R.S32.HI R3, RZ, 0x5, R3 ;  /* 0x00000005ff037819 */ /* 0x000fe20000011403 */
[----:B------:R-:W-:Y:S02]  /*a8f0*/  USHF.L.U32 UR7, UR8, 0xb, URZ ;  /* 0x0000000b08077899 */ /* 0x000fe4000800063f */
[----:B------:R-:W-:Y:S02]  /*a900*/  ULOP3.LUT UR8, UR8, 0xfffffffc, URZ, 0xc0, !UPT ;  /* 0xfffffffc08087892 */ /* 0x000fe4000f8ec03f */
[----:B------:R-:W-:Y:S01]  /*a910*/  UISETP.GT.U32.AND UP0, UPT, UR10, 0xffff, UPT ;  /* 0x0000ffff0a00788c */ /* 0x000fe2000bf04070 */
[----:B------:R-:W-:Y:S01]  /*a920*/  VIADD R8, R3, 0x1 ;  /* 0x0000000103087836 */ /* 0x000fe20000000000 */
[----:B------:R-:W-:-:S02]  /*a930*/  ULOP3.LUT UR12, UR8, 0x1, URZ, 0xfc, !UPT ;  /* 0x00000001080c7892 */ /* 0x000fc4000f8efc3f */
[----:B------:R-:W-:Y:S02]  /*a940*/  ULOP3.LUT UR14, UR8, 0x2, URZ, 0xfc, !UPT ;  /* 0x00000002080e7892 */ /* 0x000fe4000f8efc3f */
[----:B------:R-:W-:Y:S02]  /*a950*/  USHF.L.U32 UR11, UR17, UR8, URZ ;  /* 0x00000008110b7299 */ /* 0x000fe4000800063f */
[----:B------:R-:W-:Y:S02]  /*a960*/  ULOP3.LUT UR15, UR8, 0x3, URZ, 0xfc, !UPT ;  /* 0x00000003080f7892 */ /* 0x000fe4000f8efc3f */
[----:B------:R-:W-:Y:S02]  /*a970*/  UIMAD.WIDE.U32 UR8, UR9, UR16, URZ ;  /* 0x00000010090872a5 */ /* 0x000fe4000f8e003f */
[----:B------:R-:W-:Y:S02]  /*a980*/  USHF.L.U32 UR12, UR17, UR12, URZ ;  /* 0x0000000c110c7299 */ /* 0x000fe4000800063f */
[----:B------:R-:W-:-:S02]  /*a990*/  USHF.L.U32 UR14, UR17, UR14, URZ ;  /* 0x0000000e110e7299 */ /* 0x000fc4000800063f */
[----:B------:R-:W-:Y:S01]  /*a9a0*/  USEL UR10, UR10, 0xffff, !UP0 ;  /* 0x0000ffff0a0a7887 */ /* 0x000fe2000c000000 */
[----:B------:R-:W-:Y:S01]  /*a9b0*/  ULDC UR16, c[0x0][0x14] ;  /* 0x0000050000107ab9 */ /* 0x000fe20000000800 */
[----:B------:R-:W-:Y:S02]  /*a9c0*/  USHF.L.U32 UR15, UR17, UR15, URZ ;  /* 0x0000000f110f7299 */ /* 0x000fe4000800063f */
[----:B------:R-:W-:Y:S02]  /*a9d0*/  UIMAD.WIDE.U32 UR22, UR8, UR16, URZ ;  /* 0x00000010081672a5 */ /* 0x000fe4000f8e003f */
[----:B------:R-:W-:Y:S02]  /*a9e0*/  UIMAD UR21, UR9, UR16, URZ ;  /* 0x00000010091572a4 */ /* 0x000fe4000f8e023f */
[----:B------:R-:W-:Y:S02]  /*a9f0*/  ULOP3.LUT UR11, UR14, UR11, UR12, 0xfe, !UPT ;  /* 0x0000000b0e0b7292 */ /* 0x000fe4000f8efe0c */
[----:B------:R-:W-:-:S02]  /*aa00*/  ULOP3.LUT UR10, UR10, 0xffff, URZ, 0xc0, !UPT ;  /* 0x0000ffff0a0a7892 */ /* 0x000fc4000f8ec03f */
[----:B------:R-:W-:Y:S02]  /*aa10*/  ULOP3.LUT UR6, UR6, 0xc0, URZ, 0xc0, !UPT ;  /* 0x000000c006067892 */ /* 0x000fe4000f8ec03f */
[----:B------:R-:W-:Y:S02]  /*aa20*/  ULOP3.LUT UR7, UR7, 0x1800, URZ, 0xc0, !UPT ;  /* 0x0000180007077892 */ /* 0x000fe4000f8ec03f */
[----:B------:R-:W-:Y:S02]  /*aa30*/  UIADD3 UR21, UR23, UR21, URZ ;  /* 0x0000001517157290 */ /* 0x000fe4000fffe03f */
[----:B------:R-:W-:Y:S02]  /*aa40*/  ULOP3.LUT UR18, UR11, UR15, URZ, 0xfc, !UPT ;  /* 0x0000000f0b127292 */ /* 0x000fe4000f8efc3f */
[----:B------:R-:W-:-:S12]  /*aa50*/  USHF.L.U32 UR19, UR19, UR10, URZ ;  /* 0x0000000a13137299 */ /* 0x000fd8000800063f */
.L_x_308:
[----:B------:R-:W-:-:S03]  /*aa60*/  UMOV UR8, 0xffffffff ;  /* 0xffffffff00087882 */ /* 0x000fc60000000000 */
[----:B------:R-:W-:Y:S05]  /*aa70*/  BRA.DIV UR8, `(.L_x_298) ;  /* 0x0000001208607947 */ /* 0x000fea000b800000 */
[----:B------:R-:W-:-:S13]  /*aa80*/  ELECT P6, URZ, PT ;  /* 0x00000000003f782f */ /* 0x000fda00038c0000 */
.L_x_324:
[----:B------:R-:W0:Y:S01]  /*aa90*/  LDC R4, c[0x0][0x28c] ;  /* 0x0000a300ff047b82 */ /* 0x000e220000000800 */
[----:B------:R-:W-:Y:S01]  /*aaa0*/  BSSY B1, `(.L_x_299) ;  /* 0x000003c000017945 */ /* 0x000fe20003800000 */
[----:B0-----:R-:W-:-:S13]  /*aab0*/  ISETP.LT.OR P6, PT, R4, 0x1, !P6 ;  /* 0x000000010400780c */ /* 0x001fda00077c1670 */
[----:B------:R-:W-:Y:S05]  /*aac0*/  @P6 BRA `(.L_x_300) ;  /* 0x0000000000e46947 */ /* 0x000fea0003800000 */
[----:B------:R-:W-:Y:S01]  /*aad0*/  LEA R11, R11, UR27, 0x1 ;  /* 0x0000001b0b0b7c11 */ /* 0x000fe2000f8e08ff */
[----:B------:R-:W-:Y:S01]  /*aae0*/  IMAD.MOV.U32 R21, RZ, RZ, RZ ;  /* 0x000000ffff157224 */ /* 0x000fe200078e00ff */
[----:B------:R-:W-:Y:S01]  /*aaf0*/  LEA R20, R20, UR6, 0x8 ;  /* 0x0000000614147c11 */ /* 0x000fe2000f8e40ff */
[----:B------:R-:W-:Y:S02]  /*ab00*/  IMAD.MOV.U32 R4, RZ, RZ, R8 ;  /* 0x000000ffff047224 */ /* 0x000fe400078e0008 */
[----:B------:R-:W-:Y:S02]  /*ab10*/  IMAD.MOV.U32 R5, RZ, RZ, R0 ;  /* 0x000000ffff057224 */ /* 0x000fe400078e0000 */
[----:B------:R-:W-:Y:S02]  /*ab20*/  IMAD.MOV.U32 R6, RZ, RZ, R12 ;  /* 0x000000ffff067224 */ /* 0x000fe400078e000c */
[----:B------:R-:W-:-:S07]  /*ab30*/  IMAD.SHL.U32 R15, R11, 0x40, RZ ;  /* 0x000000400b0f7824 */ /* 0x000fce00078e00ff */
.L_x_303:
[----:B------:R-:W0:Y:S01]  /*ab40*/  S2R R14, SR_CgaCtaId ;  /* 0x00000000000e7919 */ /* 0x000e220000008800 */
[----:B------:R-:W-:Y:S02]  /*ab50*/  MOV R7, 0x400 ;  /* 0x0000040000077802 */ /* 0x000fe40000000f00 */
[----:B------:R-:W-:-:S13]  /*ab60*/  LOP3.LUT P1, RZ, R18, 0x7f, RZ, 0xc0, !PT ;  /* 0x0000007f12ff7812 */ /* 0x000fda000782c0ff */
[----:B------:R-:W1:Y:S01]  /*ab70*/  @!P1 LDC R11, c[0x0][0x500] ;  /* 0x00014000ff0b9b82 */ /* 0x000e620000000800 */
[----:B0-----:R-:W-:Y:S02]  /*ab80*/  LEA R22, R14, R7, 0x18 ;  /* 0x000000070e167211 */ /* 0x001fe400078ec0ff */
[----:B------:R-:W-:-:S03]  /*ab90*/  SHF.L.U32 R7, R5, 0x1f, RZ ;  /* 0x0000001f05077819 */ /* 0x000fc600000006ff */
[----:B------:R-:W-:-:S04]  /*aba0*/  IMAD R14, R6, 0x8, R22 ;  /* 0x00000008060e7824 */ /* 0x000fc800078e0216 */
[----:B------:R-:W0:Y:S02]  /*abb0*/  SYNCS.PHASECHK.TRANS64.TRYWAIT P0, [R14+URZ+0x48], R7 ;  /* 0x000048070e0075a7 */ /* 0x000e24000800017f */
[----:B01----:R-:W-:Y:S05]  /*abc0*/  @!P0 BRA `(.L_x_301) ;  /* 0x00000010002c8947 */ /* 0x003fea0003800000 */
.L_x_325:
[----:B0-----:R-:W-:Y:S01]  /*abd0*/  PRMT R7, R9, 0x9910, RZ ;  /* 0x0000991009077816 */ /* 0x001fe200000000ff */
[----:B------:R0:W-:Y:S03]  /*abe0*/  @!P1 SYNCS.ARRIVE.TRANS64 RZ, [R14+URZ], R11 ;  /* 0x0000000b0eff99a7 */ /* 0x0001e6000800003f */
[----:B------:R-:W-:-:S13]  /*abf0*/  ISETP.NE.AND P0, PT, R7, 0x2, PT ;  /* 0x000000020700780c */ /* 0x000fda0003f05270 */
[----:B0-----:R-:W-:Y:S05]  /*ac00*/  @P0 BRA `(.L_x_302) ;  /* 0x0000000000040947 */ /* 0x001fea0003800000 */
[----:B------:R-:W-:Y:S01]  /*ac10*/  BPT.TRAP 0x1 ;  /* 0x000000040000795c */ /* 0x000fe20000300000 */
.L_x_302:
[----:B------:R-:W-:Y:S01]  /*ac20*/  LEA R7, R6, UR27, 0x1 ;  /* 0x0000001b06077c11 */ /* 0x000fe2000f8e08ff */
[----:B------:R-:W-:Y:S01]  /*ac30*/  VIADD R4, R4, 0xffffffff ;  /* 0xffffffff04047836 */ /* 0x000fe20000000000 */
[----:B------:R-:W-:Y:S01]  /*ac40*/  R2UR UR25, R15 ;  /* 0x000000000f1972ca */ /* 0x000fe200000e0000 */
[----:B------:R-:W-:Y:S01]  /*ac50*/  UIADD3 UR14, UP0, UR28, 0xf0, URZ ;  /* 0x000000f01c0e7890 */ /* 0x000fe2000ff1e03f */
[----:B------:R-:W-:Y:S01]  /*ac60*/  R2UR UR9, R14 ;  /* 0x000000000e0972ca */ /* 0x000fe200000e0000 */
[----:B------:R-:W-:Y:S01]  /*ac70*/  IMAD.SHL.U32 R7, R7, 0x800, RZ ;  /* 0x0000080007077824 */ /* 0x000fe200078e00ff */
[----:B------:R-:W-:Y:S01]  /*ac80*/  R2UR UR10, R21 ;  /* 0x00000000150a72ca */ /* 0x000fe200000e0000 */
[----:B------:R-:W-:Y:S01]  /*ac90*/  UIADD3 UR32, UP1, UR28, 0x1f0, URZ ;  /* 0x000001f01c207890 */ /* 0x000fe2000ff3e03f */
[----:B------:R-:W-:Y:S01]  /*aca0*/  R2UR UR12, R13 ;  /* 0x000000000d0c72ca */ /* 0x000fe200000e0000 */
[--C-:B------:R-:W-:Y:S01]  /*acb0*/  IMAD R11, R7, 0x2, R22.reuse ;  /* 0x00000002070b7824 */ /* 0x100fe200078e0216 */
[----:B------:R-:W-:Y:S01]  /*acc0*/  LEA R7, R6, UR7, 0xd ;  /* 0x0000000706077c11 */ /* 0x000fe2000f8e68ff */
[----:B------:R-:W-:Y:S01]  /*acd0*/  UIADD3.X UR15, URZ, UR29, URZ, UP0, !UPT ;  /* 0x0000001d3f0f7290 */ /* 0x000fe200087fe43f */
[----:B------:R-:W-:Y:S01]  /*ace0*/  R2UR UR26, R20 ;  /* 0x00000000141a72ca */ /* 0x000fe200000e0000 */
[----:B------:R-:W-:Y:S01]  /*acf0*/  UPRMT UR20, URZ, 0x5410, UR19 ;  /* 0x000054103f147896 */ /* 0x000fe20008000013 */
[----:B------:R-:W-:Y:S01]  /*ad00*/  R2UR UR8, R11 ;  /* 0x000000000b0872ca */ /* 0x000fe200000e0000 */
[----:B------:R-:W-:Y:S01]  /*ad10*/  IMAD R7, R7, 0x2, R22 ;  /* 0x0000000207077824 */ /* 0x000fe200078e0216 */
[----:B------:R-:W-:Y:S01]  /*ad20*/  ISETP.GT.AND P1, PT, R4, 0x1, PT ;  /* 0x000000010400780c */ /* 0x000fe20003f24270 */
[----:B------:R-:W-:Y:S01]  /*ad30*/  VIADD R6, R6, 0x1 ;  /* 0x0000000106067836 */ /* 0x000fe20000000000 */
[----:B------:R-:W-:Y:S01]  /*ad40*/  UPRMT UR30, URZ, 0x5410, UR18 ;  /* 0x000054103f1e7896 */ /* 0x000fe20008000012 */
[----:B------:R-:W-:Y:S01]  /*ad50*/  VIADD R21, R21, 0x20 ;  /* 0x0000002015157836 */ /* 0x000fe20000000000 */
[----:B------:R-:W-:Y:S01]  /*ad60*/  R2UR UR11, R7 ;  /* 0x00000000070b72ca */ /* 0x000fe200000e0000 */
[----:B------:R-:W-:Y:S01]  /*ad70*/  UIADD3.X UR33, URZ, UR29, URZ, UP1, !UPT ;  /* 0x0000001d3f217290 */ /* 0x000fe20008ffe43f */
[----:B------:R-:W-:Y:S01]  /*ad80*/  ISETP.NE.AND P0, PT, R6, 0x9, PT ;  /* 0x000000090600780c */ /* 0x000fe20003f05270 */
[----:B------:R-:W-:Y:S01]  /*ad90*/  UMOV UR16, 0x0 ;  /* 0x0000000000107882 */ /* 0x000fe20000000000 */
[----:B------:R-:W-:-:S02]  /*ada0*/  UMOV UR17, 0x10000000 ;  /* 0x1000000000117882 */ /* 0x000fc40000000000 */
[----:B------:R-:W-:Y:S01]  /*adb0*/  SEL R14, RZ, 0x1, P0 ;  /* 0x00000001ff0e7807 */ /* 0x000fe20000000000 */
[----:B------:R-:W-:Y:S01]  /*adc0*/  UIADD3 UR8, UR8, 0x180, URZ ;  /* 0x0000018008087890 */ /* 0x000fe2000fffe03f */
[----:B------:R-:W-:Y:S02]  /*add0*/  SEL R6, R6, RZ, P0 ;  /* 0x000000ff06067207 */ /* 0x000fe40000000000 */
[----:B------:R-:W-:-:S03]  /*ade0*/  LOP3.LUT R5, R5, R14, RZ, 0x3c, !PT ;  /* 0x0000000e05057212 */ /* 0x000fc600078e3cff */
[----:B------:R-:W-:-:S03]  /*adf0*/  UIADD3 UR24, UR11, 0x12180, URZ ;  /* 0x000121800b187890 */ /* 0x000fc6000fffe03f */
[----:B------:R-:W-:Y:S02]  /*ae00*/  UMOV UR11, UR25 ;  /* 0x00000019000b7c82 */ /* 0x000fe40008000000 */
[----:B------:R0:W-:Y:S02]  /*ae10*/  UTMALDG.3D.MULTICAST [UR8], [UR14], UR20, desc[UR16] ;  /* 0x000010080e0073b4 */ /* 0x0001e40008011814 */
[----:B0-----:R-:W-:Y:S01]  /*ae20*/  UMOV UR8, UR24 ;  /* 0x0000001800087c82 */ /* 0x001fe20008000000 */
[----:B------:R-:W-:Y:S02]  /*ae30*/  UMOV UR11, UR26 ;  /* 0x0000001a000b7c82 */ /* 0x000fe40008000000 */
[----:B------:R0:W-:Y:S02]  /*ae40*/  UTMALDG.3D.MULTICAST [UR8], [UR32], UR30, desc[UR16] ;  /* 0x00001008200073b4 */ /* 0x0001e4000801181e */
[----:B0-----:R-:W-:Y:S05]  /*ae50*/  @P1 BRA `(.L_x_303) ;  /* 0xfffffffc00381947 */ /* 0x001fea000383ffff */
.L_x_300:
[----:B------:R-:W-:Y:S05]  /*ae60*/  BSYNC B1 ;  /* 0x0000000000017941 */ /* 0x000fea0003800000 */
.L_x_299:
[----:B------:R-:W-:Y:S01]  /*ae70*/  LOP3.LUT P1, RZ, R10, 0xff, RZ, 0xc0, !PT ;  /* 0x000000ff0aff7812 */ /* 0x000fe2000782c0ff */
[C---:B------:R-:W-:Y:S01]  /*ae80*/  IMAD.IADD R12, R3.reuse, 0x1, R12 ;  /* 0x00000001030c7824 */ /* 0x040fe200078e020c */
[----:B------:R-:W-:Y:S01]  /*ae90*/  ULDC.64 UR8, c[0x0][0x650] ;  /* 0x0001940000087ab9 */ /* 0x000fe20000000a00 */
[C---:B------:R-:W-:Y:S01]  /*aea0*/  ISETP.GE.U32.AND P2, PT, R3.reuse, 0x9, PT ;  /* 0x000000090300780c */ /* 0x040fe20003f46070 */
[----:B------:R-:W-:Y:S01]  /*aeb0*/  BSSY B1, `(.L_x_304) ;  /* 0x000006a000017945 */ /* 0x000fe20003800000 */
[----:B------:R-:W-:Y:S01]  /*aec0*/  IMAD.MOV.U32 R11, RZ, RZ, -0x1 ;  /* 0xffffffffff0b7424 */ /* 0x000fe200078e00ff */
[----:B------:R-:W-:Y:S01]  /*aed0*/  ISETP.GT.U32.AND P0, PT, R12, 0x8, PT ;  /* 0x000000080c00780c */ /* 0x000fe20003f04070 */
[----:B------:R-:W-:Y:S01]  /*aee0*/  IMAD.MOV.U32 R20, RZ, RZ, -0x1 ;  /* 0xffffffffff147424 */ /* 0x000fe200078e00ff */
[----:B------:R-:W-:Y:S01]  /*aef0*/  PRMT R10, RZ, 0x7610, R10 ;  /* 0x00007610ff0a7816 */ /* 0x000fe2000000000a */
[----:B------:R-:W-:Y:S01]  /*af00*/  IMAD.MOV.U32 R13, RZ, RZ, -0x1 ;  /* 0xffffffffff0d7424 */ /* 0x000fe200078e00ff */
[----:B------:R-:W-:-:S03]  /*af10*/  ISETP.LT.U32.AND P0, PT, R3, 0x9, P0 ;  /* 0x000000090300780c */ /* 0x000fc60000701070 */
[----:B------:R-:W0:Y:S01]  /*af20*/  @P1 S2R R5, SR_CgaCtaId ;  /* 0x0000000000051919 */ /* 0x000e220000008800 */
[----:B------:R-:W-:-:S04]  /*af30*/  @P1 MOV R4, 0x400 ;  /* 0x0000040000041802 */ /* 0x000fc80000000f00 */
[----:B0-----:R-:W-:Y:S01]  /*af40*/  @P1 LEA R6, R5, R4, 0x18 ;  /* 0x0000000405061211 */ /* 0x001fe200078ec0ff */
[----:B------:R-:W-:-:S03]  /*af50*/  IMAD.WIDE.U32 R4, R12, 0x38e38e39, RZ ;  /* 0x38e38e390c047825 */ /* 0x000fc600078e00ff */
[----:B------:R0:W-:Y:S01]  /*af60*/  @P1 SYNCS.ARRIVE.TRANS64.A1T0 RZ, [R6+URZ+0xa8], RZ ;  /* 0x0000a8ff06ff19a7 */ /* 0x0001e2000810003f */
[----:B------:R-:W-:Y:S02]  /*af70*/  IADD3 R16, P1, R16, UR22, RZ ;  /* 0x0000001610107c10 */ /* 0x000fe4000ff3e0ff */
[----:B------:R-:W-:Y:S02]  /*af80*/  SHF.R.U32.HI R7, RZ, 0x1, R5 ;  /* 0x00000001ff077819 */ /* 0x000fe40000011605 */
[----:B------:R-:W-:Y:S02]  /*af90*/  SEL R5, RZ, 0x1, !P0 ;  /* 0x00000001ff057807 */ /* 0x000fe40004000000 */
[----:B------:R-:W-:Y:S01]  /*afa0*/  IADD3.X R17, R17, UR21, RZ, P1, !PT ;  /* 0x0000001511117c10 */ /* 0x000fe20008ffe4ff */
[----:B------:R-:W-:Y:S01]  /*afb0*/  IMAD R12, R7, -0x9, R12 ;  /* 0xfffffff7070c7824 */ /* 0x000fe200078e020c */
[----:B------:R-:W-:Y:S02]  /*afc0*/  ISETP.GE.U32.AND P0, PT, R16, UR8, PT ;  /* 0x0000000810007c0c */ /* 0x000fe4000bf06070 */
[----:B------:R-:W-:-:S02]  /*afd0*/  LOP3.LUT R0, R0, R5, RZ, 0x3c, !PT ;  /* 0x0000000500007212 */ /* 0x000fc400078e3cff */
[----:B------:R-:W-:Y:S02]  /*afe0*/  ISETP.GE.U32.AND.EX P0, PT, R17, UR9, PT, P0 ;  /* 0x0000000911007c0c */ /* 0x000fe4000bf06100 */
[----:B------:R-:W-:Y:S02]  /*aff0*/  @P2 LOP3.LUT R0, R0, 0x1, R7, 0x78, !PT ;  /* 0x0000000100002812 */ /* 0x000fe400078e7807 */
[----:B------:R-:W-:-:S09]  /*b000*/  PRMT R4, RZ, 0x7610, R4 ;  /* 0x00007610ff047816 */ /* 0x000fd20000000004 */
[----:B0-----:R-:W-:Y:S05]  /*b010*/  @P0 BRA `(.L_x_305) ;  /* 0x00000004004c0947 */ /* 0x001fea0003800000 */
[----:B------:R-:W0:Y:S01]  /*b020*/  S2R R14, SR_CTAID.X ;  /* 0x00000000000e7919 */ /* 0x000e220000002500 */
[----:B------:R-:W-:Y:S01]  /*b030*/  ULDC.64 UR8, c[0x0][0x628] ;  /* 0x00018a0000087ab9 */ /* 0x000fe20000000a00 */
[----:B------:R-:W1:Y:S01]  /*b040*/  LDC R15, c[0x0][0x144] ;  /* 0x00005100ff0f7b82 */ /* 0x000e620000000800 */
[----:B------:R-:W-:Y:S01]  /*b050*/  ISETP.NE.U32.AND P0, PT, RZ, UR8, PT ;  /* 0x00000008ff007c0c */ /* 0x000fe2000bf05070 */
[----:B------:R-:W2:Y:S01]  /*b060*/  S2R R11, SR_CTAID.Y ;  /* 0x00000000000b7919 */ /* 0x000ea20000002600 */
[----:B------:R-:W-:Y:S01]  /*b070*/  ULDC UR10, c[0x0][0x150] ;  /* 0x00005400000a7ab9 */ /* 0x000fe20000000800 */
[----:B------:R-:W-:Y:S01]  /*b080*/  ULDC UR11, c[0x0][0x630] ;  /* 0x00018c00000b7ab9 */ /* 0x000fe20000000800 */
[----:B------:R-:W-:Y:S01]  /*b090*/  ISETP.NE.AND.EX P0, PT, RZ, UR9, PT, P0 ;  /* 0x00000009ff007c0c */ /* 0x000fe2000bf05300 */
[----:B------:R-:W-:Y:S01]  /*b0a0*/  IMAD.MOV.U32 R4, RZ, RZ, R16 ;  /* 0x000000ffff047224 */ /* 0x000fe200078e0010 */
[----:B0-----:R-:W-:-:S05]  /*b0b0*/  I2FP.F32.U32 R5, R14 ;  /* 0x0000000e00057245 */ /* 0x001fca0000201000 */
[----:B------:R-:W-:Y:S01]  /*b0c0*/  FMUL R20, R5, UR10 ;  /* 0x0000000a05147c20 */ /* 0x000fe20008400000 */
[----:B------:R-:W-:-:S05]  /*b0d0*/  IMAD.MOV.U32 R5, RZ, RZ, R17 ;  /* 0x000000ffff057224 */ /* 0x000fca00078e0011 */
[----:B--2---:R-:W-:Y:S05]  /*b0e0*/  @!P0 BRA `(.L_x_306) ;  /* 0x0000000000288947 */ /* 0x004fea0003800000 */
[----:B------:R-:W-:Y:S02]  /*b0f0*/  ULDC UR10, c[0x0][0x634] ;  /* 0x00018d00000a7ab9 */ /* 0x000fe40000000800 */
[----:B------:R-:W-:-:S05]  /*b100*/  IADD3 R5, P0, R16, UR10, RZ ;  /* 0x0000000a10057c10 */ /* 0x000fca000ff1e0ff */
[----:B------:R-:W-:-:S04]  /*b110*/  IMAD.X R13, RZ, RZ, R17, P0 ;  /* 0x000000ffff0d7224 */ /* 0x000fc800000e0611 */
[----:B------:R-:W-:-:S04]  /*b120*/  IMAD.WIDE.U32 R6, R13, UR8, RZ ;  /* 0x000000080d067c25 */ /* 0x000fc8000f8e00ff */
[----:B------:R-:W-:-:S04]  /*b130*/  IMAD.WIDE.U32 R6, P0, R5, UR9, R6 ;  /* 0x0000000905067c25 */ /* 0x000fc8000f800006 */
[----:B------:R-:W-:-:S04]  /*b140*/  IMAD.WIDE.U32 R4, R5, UR8, RZ ;  /* 0x0000000805047c25 */ /* 0x000fc8000f8e00ff */
[----:B------:R-:W-:Y:S01]  /*b150*/  IMAD.MOV.U32 R4, RZ, RZ, R7 ;  /* 0x000000ffff047224 */ /* 0x000fe200078e0007 */
[----:B------:R-:W-:Y:S01]  /*b160*/  IADD3 RZ, P1, R5, R6, RZ ;  /* 0x0000000605ff7210 */ /* 0x000fe20007f3e0ff */
[----:B------:R-:W-:-:S04]  /*b170*/  IMAD.X R5, RZ, RZ, RZ, P0 ;  /* 0x000000ffff057224 */ /* 0x000fc800000e06ff */
[----:B------:R-:W-:-:S08]  /*b180*/  IMAD.WIDE.U32.X R4, R13, UR9, R4, P1 ;  /* 0x000000090d047c25 */ /* 0x000fd000088e0404 */
.L_x_306:
[--C-:B------:R-:W-:Y:S01]  /*b190*/  SHF.R.U64 R13, R4, UR11, R5.reuse ;  /* 0x0000000b040d7c19 */ /* 0x100fe20008001205 */
[----:B------:R-:W0:Y:S01]  /*b1a0*/  F2I.U32.TRUNC.NTZ R20, R20 ;  /* 0x0000001400147305 */ /* 0x000e22000020f000 */
[----:B------:R-:W-:Y:S01]  /*b1b0*/  SHF.R.U32.HI R4, RZ, UR11, R5 ;  /* 0x0000000bff047c19 */ /* 0x000fe20008011605 */
[----:B------:R-:W-:Y:S01]  /*b1c0*/  ULDC.64 UR8, c[0x0][0x620] ;  /* 0x0001880000087ab9 */ /* 0x000fe20000000a00 */
[----:B------:R-:W-:Y:S01]  /*b1d0*/  IADD3 R7, P0, RZ, -R13, RZ ;  /* 0x8000000dff077210 */ /* 0x000fe20007f1e0ff */
[----:B------:R-:W-:Y:S01]  /*b1e0*/  ULDC.64 UR10, c[0x0][0x640] ;  /* 0x00019000000a7ab9 */ /* 0x000fe20000000a00 */
[----:B------:R-:W2:Y:S03]  /*b1f0*/  LDC R22, c[0x0][0x148] ;  /* 0x00005200ff167b82 */ /* 0x000ea60000000800 */
[----:B------:R-:W-:Y:S01]  /*b200*/  IMAD.X R4, RZ, RZ, ~R4, P0 ;  /* 0x000000ffff047224 */ /* 0x000fe200000e0e04 */
[----:B------:R-:W-:-:S03]  /*b210*/  ISETP.NE.U32.AND P0, PT, RZ, UR10, PT ;  /* 0x0000000aff007c0c */ /* 0x000fc6000bf05070 */
[----:B------:R-:W-:Y:S01]  /*b220*/  IMAD R6, R4, UR8, RZ ;  /* 0x0000000804067c24 */ /* 0x000fe2000f8e02ff */
[----:B------:R-:W-:Y:S01]  /*b230*/  ISETP.NE.AND.EX P0, PT, RZ, UR11, PT, P0 ;  /* 0x0000000bff007c0c */ /* 0x000fe2000bf05300 */
[----:B------:R-:W-:Y:S01]  /*b240*/  IMAD.WIDE.U32 R4, R7, UR8, R16 ;  /* 0x0000000807047c25 */ /* 0x000fe2000f8e0010 */
[----:B------:R-:W-:-:S03]  /*b250*/  ULDC UR8, c[0x0][0x618] ;  /* 0x0001860000087ab9 */ /* 0x000fc60000000800 */
[----:B------:R-:W-:Y:S01]  /*b260*/  IMAD R7, R7, UR9, R6 ;  /* 0x0000000907077c24 */ /* 0x000fe2000f8e0206 */
[----:B------:R-:W-:Y:S01]  /*b270*/  ULDC UR9, c[0x0][0x154] ;  /* 0x0000550000097ab9 */ /* 0x000fe20000000800 */
[----:B0-----:R-:W-:Y:S02]  /*b280*/  IMAD.MOV R6, RZ, RZ, -R20 ;  /* 0x000000ffff067224 */ /* 0x001fe400078e0a14 */
[----:B------:R-:W-:Y:S02]  /*b290*/  IMAD.IADD R5, R5, 0x1, R7 ;  /* 0x0000000105057824 */ /* 0x000fe400078e0207 */
[----:B-1----:R-:W-:Y:S01]  /*b2a0*/  IMAD R14, R15, R6, R14 ;  /* 0x000000060f0e7224 */ /* 0x002fe200078e020e */
[----:B------:R-:W-:Y:S02]  /*b2b0*/  I2FP.F32.U32 R6, R11 ;  /* 0x0000000b00067245 */ /* 0x000fe40000201000 */
[--C-:B------:R-:W-:Y:S02]  /*b2c0*/  SHF.R.U64 R15, R4, UR8, R5.reuse ;  /* 0x00000008040f7c19 */ /* 0x100fe40008001205 */
[----:B------:R-:W-:Y:S01]  /*b2d0*/  SHF.R.U32.HI R4, RZ, UR8, R5 ;  /* 0x00000008ff047c19 */ /* 0x000fe20008011605 */
[----:B------:R-:W-:Y:S01]  /*b2e0*/  FMUL R6, R6, UR9 ;  /* 0x0000000906067c20 */ /* 0x000fe20008400000 */
[----:B------:R-:W-:-:S02]  /*b2f0*/  ULDC UR8, c[0x0][0x608] ;  /* 0x0001820000087ab9 */ /* 0x000fc40000000800 */
[--C-:B------:R-:W-:Y:S01]  /*b300*/  SHF.R.U64 R21, R15, UR8, R4.reuse ;  /* 0x000000080f157c19 */ /* 0x100fe20008001204 */
[----:B------:R0:W1:Y:S01]  /*b310*/  F2I.U32.TRUNC.NTZ R24, R6 ;  /* 0x0000000600187305 */ /* 0x000062000020f000 */
[----:B------:R-:W-:Y:S01]  /*b320*/  SHF.R.U32.HI R4, RZ, UR8, R4 ;  /* 0x00000008ff047c19 */ /* 0x000fe20008011604 */
[----:B------:R-:W-:-:S03]  /*b330*/  ULDC UR8, c[0x0][0x658] ;  /* 0x0001960000087ab9 */ /* 0x000fc60000000800 */
[--C-:B------:R-:W-:Y:S02]  /*b340*/  SHF.R.U64 R20, R21, UR8, R4.reuse ;  /* 0x0000000815147c19 */ /* 0x100fe40008001204 */
[----:B------:R-:W-:-:S03]  /*b350*/  SHF.R.U32.HI R23, RZ, UR8, R4 ;  /* 0x00000008ff177c19 */ /* 0x000fc60008011604 */
[----:B------:R-:W-:Y:S02]  /*b360*/  IMAD.MOV.U32 R4, RZ, RZ, R20 ;  /* 0x000000ffff047224 */ /* 0x000fe400078e0014 */
[----:B------:R-:W-:Y:S01]  /*b370*/  IMAD.MOV.U32 R5, RZ, RZ, R23 ;  /* 0x000000ffff057224 */ /* 0x000fe200078e0017 */
[----:B0-----:R-:W-:Y:S06]  /*b380*/  @!P0 BRA `(.L_x_307) ;  /* 0x0000000000288947 */ /* 0x001fec0003800000 */
        /* <DEDUP_REMOVED lines=10> */
.L_x_307:
[----:B------:R-:W-:Y:S01]  /*b430*/  ISETP.NE.AND P0, PT, R2, 0x1, PT ;  /* 0x000000010200780c */ /* 0x000fe20003f05270 */
[----:B------:R-:W-:Y:S01]  /*b440*/  ULDC UR8, c[0x0][0x648] ;  /* 0x0001920000087ab9 */ /* 0x000fe20000000800 */
[----:B-1----:R-:W-:Y:S01]  /*b450*/  IMAD.MOV R24, RZ, RZ, -R24 ;  /* 0x000000ffff187224 */ /* 0x002fe200078e0a18 */
[----:B------:R-:W-:Y:S01]  /*b460*/  SHF.R.U64 R4, R4, UR8, R5 ;  /* 0x0000000804047c19 */ /* 0x000fe20008001205 */
[----:B------:R-:W-:Y:S01]  /*b470*/  ULDC UR8, c[0x0][0x638] ;  /* 0x00018e0000087ab9 */ /* 0x000fe20000000800 */
[----:B------:R-:W-:Y:S01]  /*b480*/  LOP3.LUT R21, R21, UR13, RZ, 0xc0, !PT ;  /* 0x0000000d15157c12 */ /* 0x000fe2000f8ec0ff */
[----:B------:R-:W-:Y:S02]  /*b490*/  ULDC UR9, c[0x0][0x610] ;  /* 0x0001840000097ab9 */ /* 0x000fe40000000800 */
[----:B------:R-:W-:Y:S02]  /*b4a0*/  IMAD.MOV R5, RZ, RZ, -R4 ;  /* 0x000000ffff057224 */ /* 0x000fe400078e0a04 */
[----:B------:R-:W-:-:S02]  /*b4b0*/  IMAD R21, R4, UR5, R21 ;  /* 0x0000000504157c24 */ /* 0x000fc4000f8e0215 */
[----:B------:R-:W-:Y:S01]  /*b4c0*/  IMAD R20, R5, UR8, R20 ;  /* 0x0000000805147c24 */ /* 0x000fe2000f8e0214 */
[----:B------:R-:W-:Y:S01]  /*b4d0*/  ULDC UR8, c[0x0][0x600] ;  /* 0x0001800000087ab9 */ /* 0x000fe20000000800 */
[----:B--2---:R-:W-:Y:S01]  /*b4e0*/  @P0 IMAD R14, R22, R24, R11 ;  /* 0x00000018160e0224 */ /* 0x004fe200078e020b */
[----:B------:R-:W-:Y:S01]  /*b4f0*/  LOP3.LUT R11, R15, UR4, RZ, 0xc0, !PT ;  /* 0x000000040f0b7c12 */ /* 0x000fe2000f8ec0ff */
[----:B------:R-:W-:Y:S02]  /*b500*/  IMAD.MOV.U32 R4, RZ, RZ, 0x1 ;  /* 0x00000001ff047424 */ /* 0x000fe400078e00ff */
[----:B------:R-:W-:Y:S02]  /*b510*/  IMAD R14, R21, UR9, R14 ;  /* 0x00000009150e7c24 */ /* 0x000fe4000f8e020e */
[----:B------:R-:W-:-:S05]  /*b520*/  IMAD R11, R20, UR8, R11 ;  /* 0x00000008140b7c24 */ /* 0x000fca000f8e020b */
[----:B------:R-:W-:Y:S02]  /*b530*/  SEL R20, R11, R14, !P0 ;  /* 0x0000000e0b147207 */ /* 0x000fe40004000000 */
[----:B------:R-:W-:-:S07]  /*b540*/  SEL R11, R14, R11, !P0 ;  /* 0x0000000b0e0b7207 */ /* 0x000fce0004000000 */
.L_x_305:
[----:B------:R-:W-:Y:S05]  /*b550*/  BSYNC B1 ;  /* 0x0000000000017941 */ /* 0x000fea0003800000 */
.L_x_304:
[----:B------:R-:W-:-:S13]  /*b560*/  LOP3.LUT P0, RZ, R4, 0xff, RZ, 0xc0, !PT ;  /* 0x000000ff04ff7812 */ /* 0x000fda000780c0ff */
[----:B------:R-:W-:Y:S05]  /*b570*/  @P0 BRA `(.L_x_308) ;  /* 0xfffffff400380947 */ /* 0x000fea000383ffff */
[----:B------:R-:W-:Y:S05]  /*b580*/  BSYNC B0 ;  /* 0x0000000000007941 */ /* 0x000fea0003800000 */
.L_x_297:
[----:B------:R-:W-:-:S03]  /*b590*/  UMOV UR8, 0xffffffff ;  /* 0xffffffff00087882 */ /* 0x000fc60000000000 */
[----:B------:R-:W-:Y:S05]  /*b5a0*/  BRA.DIV UR8, `(.L_x_309) ;  /* 0x0000000608c87947 */ /* 0x000fea000b800000 */
[----:B------:R-:W-:-:S13]  /*b5b0*/  ELECT P6, URZ, PT ;  /* 0x00000000003f782f */ /* 0x000fda00038c0000 */
.L_x_328:
[----:B------:R-:W-:Y:S04]  /*b5c0*/  BSSY B0, `(.L_x_310) ;  /* 0x0000058000007945 */ /* 0x000fe80003800000 */
[----:B------:R-:W-:Y:S05]  /*b5d0*/  @!P6 BRA `(.L_x_311) ;  /* 0x000000040058e947 */ /* 0x000fea0003800000 */
[----:B------:R-:W-:-:S04]  /*b5e0*/  LOP3.LUT R19, R19, 0x2, RZ, 0xfc, !PT ;  /* 0x0000000213137812 */ /* 0x000fc800078efcff */
[----:B------:R-:W-:-:S13]  /*b5f0*/  ISETP.NE.AND P0, PT, R19, 0x3, PT ;  /* 0x000000031300780c */ /* 0x000fda0003f05270 */
[----:B------:R-:W-:Y:S05]  /*b600*/  @!P0 BRA `(.L_x_312) ;  /* 0x0000000000048947 */ /* 0x000fea0003800000 */
[----:B------:R-:W-:Y:S01]  /*b610*/  BPT.TRAP 0x1 ;  /* 0x000000040000795c */ /* 0x000fe20000300000 */
.L_x_312:
[----:B------:R-:W0:Y:S01]  /*b620*/  S2R R3, SR_CgaCtaId ;  /* 0x0000000000037919 */ /* 0x000e220000008800 */
[----:B------:R-:W-:-:S04]  /*b630*/  MOV R2, 0x400 ;  /* 0x0000040000027802 */ /* 0x000fc80000000f00 */
[----:B0-----:R-:W-:Y:S02]  /*b640*/  LEA R3, R3, R2, 0x18 ;  /* 0x0000000203037211 */ /* 0x001fe400078ec0ff */
[----:B------:R-:W-:-:S03]  /*b650*/  SHF.L.U32 R2, R0, 0x1f, RZ ;  /* 0x0000001f00027819 */ /* 0x000fc600000006ff */
[----:B------:R-:W-:-:S04]  /*b660*/  VIADD R3, R3, 0x48 ;  /* 0x0000004803037836 */ /* 0x000fc80000000000 */
[C---:B------:R-:W-:Y:S02]  /*b670*/  IMAD R7, R12.reuse, 0x8, R3 ;  /* 0x000000080c077824 */ /* 0x040fe400078e0203 */
[----:B------:R-:W-:Y:S02]  /*b680*/  VIADD R12, R12, 0x1 ;  /* 0x000000010c0c7836 */ /* 0x000fe40000000000 */
[----:B------:R-:W0:Y:S03]  /*b690*/  SYNCS.PHASECHK.TRANS64.TRYWAIT P0, [R7+URZ], R2 ;  /* 0x00000002070075a7 */ /* 0x000e26000800017f */
[----:B------:R-:W-:-:S04]  /*b6a0*/  ISETP.NE.AND P1, PT, R12, 0x9, PT ;  /* 0x000000090c00780c */ /* 0x000fc80003f25270 */
[----:B------:R-:W-:Y:S02]  /*b6b0*/  SEL R5, RZ, 0x1, P1 ;  /* 0x00000001ff057807 */ /* 0x000fe40000800000 */
[----:B------:R-:W-:Y:S02]  /*b6c0*/  SEL R12, R12, RZ, P1 ;  /* 0x000000ff0c0c7207 */ /* 0x000fe40000800000 */
[----:B------:R-:W-:-:S03]  /*b6d0*/  LOP3.LUT R5, R0, R5, RZ, 0x3c, !PT ;  /* 0x0000000500057212 */ /* 0x000fc600078e3cff */
[----:B------:R-:W-:Y:S01]  /*b6e0*/  IMAD R9, R12, 0x8, R3 ;  /* 0x000000080c097824 */ /* 0x000fe200078e0203 */
[----:B------:R-:W-:Y:S01]  /*b6f0*/  SHF.L.U32 R4, R5, 0x1f, RZ ;  /* 0x0000001f05047819 */ /* 0x000fe200000006ff */
[----:B0-----:R-:W-:Y:S06]  /*b700*/  @!P0 BRA `(.L_x_313) ;  /* 0x0000000400908947 */ /* 0x001fec0003800000 */
.L_x_329:
[----:B------:R-:W1:Y:S01]  /*b710*/  SYNCS.PHASECHK.TRANS64.TRYWAIT P0, [R9+URZ], R4 ;  /* 0x00000004090075a7 */ /* 0x000e62000800017f */
[----:B------:R-:W-:-:S05]  /*b720*/  VIADD R0, R12, 0x1 ;  /* 0x000000010c007836 */ /* 0x000fca0000000000 */
[----:B------:R-:W-:-:S04]  /*b730*/  ISETP.NE.AND P1, PT, R0, 0x9, PT ;  /* 0x000000090000780c */ /* 0x000fc80003f25270 */
[----:B0-----:R-:W-:Y:S02]  /*b740*/  SEL R2, RZ, 0x1, P1 ;  /* 0x00000001ff027807 */ /* 0x001fe40000800000 */
[----:B------:R-:W-:Y:S02]  /*b750*/  SEL R0, R0, RZ, P1 ;  /* 0x000000ff00007207 */ /* 0x000fe40000800000 */
[----:B------:R-:W-:-:S03]  /*b760*/  LOP3.LUT R7, R5, R2, RZ, 0x3c, !PT ;  /* 0x0000000205077212 */ /* 0x000fc600078e3cff */
[----:B------:R-:W-:Y:S01]  /*b770*/  IMAD R6, R0, 0x8, R3 ;  /* 0x0000000800067824 */ /* 0x000fe200078e0203 */
[----:B------:R-:W-:Y:S01]  /*b780*/  SHF.L.U32 R5, R7, 0x1f, RZ ;  /* 0x0000001f07057819 */ /* 0x000fe200000006ff */
[----:B-1----:R-:W-:Y:S06]  /*b790*/  @!P0 BRA `(.L_x_314) ;  /* 0x0000000400808947 */ /* 0x002fec0003800000 */
.L_x_330:
[----:B------:R-:W1:Y:S01]  /*b7a0*/  SYNCS.PHASECHK.TRANS64.TRYWAIT P0, [R6+URZ], R5 ;  /* 0x00000005060075a7 */ /* 0x000e62000800017f */
[----:B------:R-:W-:-:S05]  /*b7b0*/  VIADD R0, R0, 0x1 ;  /* 0x0000000100007836 */ /* 0x000fca0000000000 */
[----:B------:R-:W-:-:S04]  /*b7c0*/  ISETP.NE.AND P1, PT, R0, 0x9, PT ;  /* 0x000000090000780c */ /* 0x000fc80003f25270 */
[----:B------:R-:W-:Y:S02]  /*b7d0*/  SEL R2, RZ, 0x1, P1 ;  /* 0x00000001ff027807 */ /* 0x000fe40000800000 */
[----:B------:R-:W-:Y:S02]  /*b7e0*/  SEL R0, R0, RZ, P1 ;  /* 0x000000ff00007207 */ /* 0x000fe40000800000 */
[----:B------:R-:W-:-:S03]  /*b7f0*/  LOP3.LUT R7, R7, R2, RZ, 0x3c, !PT ;  /* 0x0000000207077212 */ /* 0x000fc600078e3cff */
[----:B0-----:R-:W-:Y:S01]  /*b800*/  IMAD R9, R0, 0x8, R3 ;  /* 0x0000000800097824 */ /* 0x001fe200078e0203 */
[----:B------:R-:W-:Y:S01]  /*b810*/  SHF.L.U32 R4, R7, 0x1f, RZ ;  /* 0x0000001f07047819 */ /* 0x000fe200000006ff */
[----:B-1----:R-:W-:Y:S06]  /*b820*/  @!P0 BRA `(.L_x_315) ;  /* 0x0000000400708947 */ /* 0x002fec0003800000 */
.L_x_331:
        /* <DEDUP_REMOVED lines=9> */
.L_x_332:
        /* <DEDUP_REMOVED lines=9> */
.L_x_333:
        /* <DEDUP_REMOVED lines=9> */
.L_x_334:
        /* <DEDUP_REMOVED lines=9> */
.L_x_335:
[----:B------:R-:W1:Y:S01]  /*ba70*/  SYNCS.PHASECHK.TRANS64.TRYWAIT P0, [R9+URZ], R4 ;  /* 0x00000004090075a7 */ /* 0x000e62000800017f */
[----:B------:R-:W-:-:S05]  /*ba80*/  VIADD R0, R0, 0x1 ;  /* 0x0000000100007836 */ /* 0x000fca0000000000 */
[----:B------:R-:W-:-:S04]  /*ba90*/  ISETP.NE.AND P1, PT, R0, 0x9, PT ;  /* 0x000000090000780c */ /* 0x000fc80003f25270 */
[----:B------:R-:W-:Y:S02]  /*baa0*/  SEL R2, RZ, 0x1, P1 ;  /* 0x00000001ff027807 */ /* 0x000fe40000800000 */
[----:B------:R-:W-:Y:S02]  /*bab0*/  SEL R0, R0, RZ, P1 ;  /* 0x000000ff00007207 */ /* 0x000fe40000800000 */
[----:B------:R-:W-:Y:S01]  /*bac0*/  LOP3.LUT R2, R7, R2, RZ, 0x3c, !PT ;  /* 0x0000000207027212 */ /* 0x000fe200078e3cff */
[----:B-1----:R-:W-:Y:S06]  /*bad0*/  @!P0 BRA `(.L_x_320) ;  /* 0x0000000400288947 */ /* 0x002fec0003800000 */
.L_x_336:
[----:B------:R-:W-:Y:S01]  /*bae0*/  IMAD R3, R0, 0x8, R3 ;  /* 0x0000000800037824 */ /* 0x000fe200078e0203 */
[----:B------:R-:W-:-:S07]  /*baf0*/  SHF.L.U32 R0, R2, 0x1f, RZ ;  /* 0x0000001f02007819 */ /* 0x000fce00000006ff */
.L_x_321:
[----:B--2---:R2:W3:Y:S02]  /*bb00*/  SYNCS.PHASECHK.TRANS64.TRYWAIT P0, [R3+URZ], R0 ;  /* 0x00000000030075a7 */ /* 0x0044e4000800017f */
[----:B---3--:R-:W-:Y:S05]  /*bb10*/  @!P0 NANOSLEEP.SYNCS 0x989680 ;  /* 0x009896800000895d */ /* 0x008fea0003900000 */
[----:B------:R-:W3:Y:S02]  /*bb20*/  @!P0 SYNCS.PHASECHK.TRANS64 P0, [R3+URZ], R0 ;  /* 0x00000000030085a7 */ /* 0x000ee4000800007f */
[----:B---3--:R-:W-:Y:S05]  /*bb30*/  @!P0 BRA `(.L_x_321) ;  /* 0xfffffffc00f08947 */ /* 0x008fea000383ffff */
.L_x_311:
[----:B------:R-:W-:Y:S05]  /*bb40*/  BSYNC B0 ;  /* 0x0000000000007941 */ /* 0x000fea0003800000 */
.L_x_310:
[----:B------:R-:W-:Y:S05]  /*bb50*/  EXIT ;  /* 0x000000000000794d */ /* 0x000fea0003800000 */
.L_x_22:
[----:B---3--:R3:W4:Y:S02]  /*bb60*/  SYNCS.PHASECHK.TRANS64.TRYWAIT P1, [R3+URZ], R0 ;  /* 0x00000000030075a7 */ /* 0x008724000802017f */
[----:B----4-:R-:W-:Y:S05]  /*bb70*/  @!P1 NANOSLEEP.SYNCS 0x989680 ;  /* 0x009896800000995d */ /* 0x010fea0003900000 */
[----:B------:R-:W4:Y:S02]  /*bb80*/  @!P1 SYNCS.PHASECHK.TRANS64 P1, [R3+URZ], R0 ;  /* 0x00000000030095a7 */ /* 0x000f24000802007f */
[----:B----4-:R-:W-:Y:S05]  /*bb90*/  @!P1 BRA `(.L_x_22) ;  /* 0xfffffffc00f09947 */ /* 0x010fea000383ffff */
[----:B------:R-:W-:Y:S05]  /*bba0*/  BRA `(.L_x_21) ;  /* 0xffffff5800987947 */ /* 0x000fea000383ffff */
.L_x_27:
[----:B-1----:R1:W2:Y:S02]  /*bbb0*/  SYNCS.PHASECHK.TRANS64.TRYWAIT P1, [R5+URZ], R4 ;  /* 0x00000004050075a7 */ /* 0x0022a4000802017f */
[----:B--2---:R-:W-:Y:S05]  /*bbc0*/  @!P1 NANOSLEEP.SYNCS 0x989680 ;  /* 0x009896800000995d */ /* 0x004fea0003900000 */
[----:B------:R-:W2:Y:S02]  /*bbd0*/  @!P1 SYNCS.PHASECHK.TRANS64 P1, [R5+URZ], R4 ;  /* 0x00000004050095a7 */ /* 0x000ea4000802007f */
[----:B--2---:R-:W-:Y:S05]  /*bbe0*/  @!P1 BRA `(.L_x_27) ;  /* 0xfffffffc00f09947 */ /* 0x004fea000383ffff */
[----:B------:R-:W-:Y:S05]  /*bbf0*/  BRA `(.L_x_26) ;  /* 0xffffff5c004c7947 */ /* 0x000fea000383ffff */
.L_x_298:
[----:B------:R-:W-:Y:S01]  /*bc00*/  BSSY B1, `(.L_x_322) ;  /* 0x0000006000017945 */ /* 0x000fe20003800000 */
[----:B------:R-:W-:-:S07]  /*bc10*/  IMAD.MOV.U32 R15, RZ, RZ, -0x1 ;  /* 0xffffffffff0f7424 */ /* 0x000fce00078e00ff */
[----:B------:R-:W-:Y:S05]  /*bc20*/  WARPSYNC.COLLECTIVE R15, `(.L_x_323) ;  /* 0x000000000f0c7348 */ /* 0x000fea0003c00000 */
[----:B------:R-:W-:Y:S02]  /*bc30*/  ELECT P6, UR62, PT ;  /* 0x00000000003e782f */ /* 0x000fe400038c0000 */
[----:B------:R-:W-:Y:S01]  /*bc40*/  MOV R14, UR62 ;  /* 0x0000003e000e7c02 */ /* 0x000fe20008000f00 */
[----:B------:R-:W-:Y:S10]  /*bc50*/  ENDCOLLECTIVE ;  /* 0x000000000000791b */ /* 0x000ff40003800000 */
.L_x_323:
[----:B------:R-:W-:Y:S05]  /*bc60*/  BSYNC B1 ;  /* 0x0000000000017941 */ /* 0x000fea0003800000 */
.L_x_322:
[----:B------:R-:W-:Y:S05]  /*bc70*/  BRA `(.L_x_324) ;  /* 0xffffffec00847947 */ /* 0x000fea000383ffff */
.L_x_301:
[----:B0-----:R0:W1:Y:S02]  /*bc80*/  SYNCS.PHASECHK.TRANS64.TRYWAIT P0, [R14+URZ+0x48], R7 ;  /* 0x000048070e0075a7 */ /* 0x001064000800017f */
[----:B-1----:R-:W-:Y:S05]  /*bc90*/  @!P0 NANOSLEEP.SYNCS 0x989680 ;  /* 0x009896800000895d */ /* 0x002fea0003900000 */
[----:B------:R-:W1:Y:S02]  /*bca0*/  @!P0 SYNCS.PHASECHK.TRANS64 P0, [R14+URZ+0x48], R7 ;  /* 0x000048070e0085a7 */ /* 0x000e64000800007f */
[----:B-1----:R-:W-:Y:S05]  /*bcb0*/  @!P0 BRA `(.L_x_301) ;  /* 0xfffffffc00f08947 */ /* 0x002fea000383ffff */
[----:B------:R-:W-:Y:S05]  /*bcc0*/  BRA `(.L_x_325) ;  /* 0xffffffec00c07947 */ /* 0x000fea000383ffff */
.L_x_309:
[----:B------:R-:W-:Y:S01]  /*bcd0*/  BSSY B0, `(.L_x_326) ;  /* 0x0000006000007945 */ /* 0x000fe20003800000 */
[----:B------:R-:W-:-:S07]  /*bce0*/  IMAD.MOV.U32 R15, RZ, RZ, -0x1 ;  /* 0xffffffffff0f7424 */ /* 0x000fce00078e00ff */
[----:B------:R-:W-:Y:S05]  /*bcf0*/  WARPSYNC.COLLECTIVE R15, `(.L_x_327) ;  /* 0x000000000f0c7348 */ /* 0x000fea0003c00000 */
[----:B------:R-:W-:Y:S02]  /*bd00*/  ELECT P6, UR62, PT ;  /* 0x00000000003e782f */ /* 0x000fe400038c0000 */
[----:B------:R-:W-:Y:S01]  /*bd10*/  MOV R14, UR62 ;  /* 0x0000003e000e7c02 */ /* 0x000fe20008000f00 */
[----:B------:R-:W-:Y:S10]  /*bd20*/  ENDCOLLECTIVE ;  /* 0x000000000000791b */ /* 0x000ff40003800000 */
.L_x_327:
[----:B------:R-:W-:Y:S05]  /*bd30*/  BSYNC B0 ;  /* 0x0000000000007941 */ /* 0x000fea0003800000 */
.L_x_326:
[----:B------:R-:W-:Y:S05]  /*bd40*/  BRA `(.L_x_328) ;  /* 0xfffffff8001c7947 */ /* 0x000fea000383ffff */
.L_x_313:
[----:B0-----:R0:W1:Y:S02]  /*bd50*/  SYNCS.PHASECHK.TRANS64.TRYWAIT P0, [R7+URZ], R2 ;  /* 0x00000002070075a7 */ /* 0x001064000800017f */
[----:B-1----:R-:W-:Y:S05]  /*bd60*/  @!P0 NANOSLEEP.SYNCS 0x989680 ;  /* 0x009896800000895d */ /* 0x002fea0003900000 */
[----:B------:R-:W1:Y:S02]  /*bd70*/  @!P0 SYNCS.PHASECHK.TRANS64 P0, [R7+URZ], R2 ;  /* 0x00000002070085a7 */ /* 0x000e64000800007f */
[----:B-1----:R-:W-:Y:S05]  /*bd80*/  @!P0 BRA `(.L_x_313) ;  /* 0xfffffffc00f08947 */ /* 0x002fea000383ffff */
[----:B------:R-:W-:Y:S05]  /*bd90*/  BRA `(.L_x_329) ;  /* 0xfffffff8005c7947 */ /* 0x000fea000383ffff */
.L_x_314:
[----:B0-----:R0:W1:Y:S02]  /*bda0*/  SYNCS.PHASECHK.TRANS64.TRYWAIT P0, [R9+URZ], R4 ;  /* 0x00000004090075a7 */ /* 0x001064000800017f */
[----:B-1----:R-:W-:Y:S05]  /*bdb0*/  @!P0 NANOSLEEP.SYNCS 0x989680 ;  /* 0x009896800000895d */ /* 0x002fea0003900000 */
[----:B------:R-:W1:Y:S02]  /*bdc0*/  @!P0 SYNCS.PHASECHK.TRANS64 P0, [R9+URZ], R4 ;  /* 0x00000004090085a7 */ /* 0x000e64000800007f */
[----:B-1----:R-:W-:Y:S05]  /*bdd0*/  @!P0 BRA `(.L_x_314) ;  /* 0xfffffffc00f08947 */ /* 0x002fea000383ffff */
[----:B------:R-:W-:Y:S05]  /*bde0*/  BRA `(.L_x_330) ;  /* 0xfffffff8006c7947 */ /* 0x000fea000383ffff */
.L_x_315:
[----:B0-----:R0:W1:Y:S02]  /*bdf0*/  SYNCS.PHASECHK.TRANS64.TRYWAIT P0, [R6+URZ], R5 ;  /* 0x00000005060075a7 */ /* 0x001064000800017f */
[----:B-1----:R-:W-:Y:S05]  /*be00*/  @!P0 NANOSLEEP.SYNCS 0x989680 ;  /* 0x009896800000895d */ /* 0x002fea0003900000 */
[----:B------:R-:W1:Y:S02]  /*be10*/  @!P0 SYNCS.PHASECHK.TRANS64 P0, [R6+URZ], R5 ;  /* 0x00000005060085a7 */ /* 0x000e64000800007f */
[----:B-1----:R-:W-:Y:S05]  /*be20*/  @!P0 BRA `(.L_x_315) ;  /* 0xfffffffc00f08947 */ /* 0x002fea000383ffff */
[----:B------:R-:W-:Y:S05]  /*be30*/  BRA `(.L_x_331) ;  /* 0xfffffff8007c7947 */ /* 0x000fea000383ffff */
.L_x_316:
[----:B0-----:R0:W1:Y:S02]  /*be40*/  SYNCS.PHASECHK.TRANS64.TRYWAIT P0, [R9+URZ], R4 ;  /* 0x00000004090075a7 */ /* 0x001064000800017f */
[----:B-1----:R-:W-:Y:S05]  /*be50*/  @!P0 NANOSLEEP.SYNCS 0x989680 ;  /* 0x009896800000895d */ /* 0x002fea0003900000 */
[----:B------:R-:W1:Y:S02]  /*be60*/  @!P0 SYNCS.PHASECHK.TRANS64 P0, [R9+URZ], R4 ;  /* 0x00000004090085a7 */ /* 0x000e64000800007f */
[----:B-1----:R-:W-:Y:S05]  /*be70*/  @!P0 BRA `(.L_x_316) ;  /* 0xfffffffc00f08947 */ /* 0x002fea000383ffff */
[----:B------:R-:W-:Y:S05]  /*be80*/  BRA `(.L_x_332) ;  /* 0xfffffff8008c7947 */ /* 0x000fea000383ffff */
.L_x_317:
[----:B0-----:R0:W1:Y:S02]  /*be90*/  SYNCS.PHASECHK.TRANS64.TRYWAIT P0, [R6+URZ], R5 ;  /* 0x00000005060075a7 */ /* 0x001064000800017f */
[----:B-1----:R-:W-:Y:S05]  /*bea0*/  @!P0 NANOSLEEP.SYNCS 0x989680 ;  /* 0x009896800000895d */ /* 0x002fea0003900000 */
[----:B------:R-:W1:Y:S02]  /*beb0*/  @!P0 SYNCS.PHASECHK.TRANS64 P0, [R6+URZ], R5 ;  /* 0x00000005060085a7 */ /* 0x000e64000800007f */
[----:B-1----:R-:W-:Y:S05]  /*bec0*/  @!P0 BRA `(.L_x_317) ;  /* 0xfffffffc00f08947 */ /* 0x002fea000383ffff */
[----:B------:R-:W-:Y:S05]  /*bed0*/  BRA `(.L_x_333) ;  /* 0xfffffff8009c7947 */ /* 0x000fea000383ffff */
.L_x_318:
[----:B0-----:R0:W1:Y:S02]  /*bee0*/  SYNCS.PHASECHK.TRANS64.TRYWAIT P0, [R9+URZ], R4 ;  /* 0x00000004090075a7 */ /* 0x001064000800017f */
[----:B-1----:R-:W-:Y:S05]  /*bef0*/  @!P0 NANOSLEEP.SYNCS 0x989680 ;  /* 0x009896800000895d */ /* 0x002fea0003900000 */
[----:B------:R-:W1:Y:S02]  /*bf00*/  @!P0 SYNCS.PHASECHK.TRANS64 P0, [R9+URZ], R4 ;  /* 0x00000004090085a7 */ /* 0x000e64000800007f */
[----:B-1----:R-:W-:Y:S05]  /*bf10*/  @!P0 BRA `(.L_x_318) ;  /* 0xfffffffc00f08947 */ /* 0x002fea000383ffff */
[----:B------:R-:W-:Y:S05]  /*bf20*/  BRA `(.L_x_334) ;  /* 0xfffffff800ac7947 */ /* 0x000fea000383ffff */
.L_x_319:
[----:B0-----:R0:W1:Y:S02]  /*bf30*/  SYNCS.PHASECHK.TRANS64.TRYWAIT P0, [R6+URZ], R5 ;  /* 0x00000005060075a7 */ /* 0x001064000800017f */
[----:B-1----:R-:W-:Y:S05]  /*bf40*/  @!P0 NANOSLEEP.SYNCS 0x989680 ;  /* 0x009896800000895d */ /* 0x002fea0003900000 */
[----:B------:R-:W1:Y:S02]  /*bf50*/  @!P0 SYNCS.PHASECHK.TRANS64 P0, [R6+URZ], R5 ;  /* 0x00000005060085a7 */ /* 0x000e64000800007f */
[----:B-1----:R-:W-:Y:S05]  /*bf60*/  @!P0 BRA `(.L_x_319) ;  /* 0xfffffffc00f08947 */ /* 0x002fea000383ffff */
[----:B------:R-:W-:Y:S05]  /*bf70*/  BRA `(.L_x_335) ;  /* 0xfffffff800bc7947 */ /* 0x000fea000383ffff */
.L_x_320:
[----:B-1----:R1:W2:Y:S02]  /*bf80*/  SYNCS.PHASECHK.TRANS64.TRYWAIT P0, [R9+URZ], R4 ;  /* 0x00000004090075a7 */ /* 0x0022a4000800017f */
[----:B--2---:R-:W-:Y:S05]  /*bf90*/  @!P0 NANOSLEEP.SYNCS 0x989680 ;  /* 0x009896800000895d */ /* 0x004fea0003900000 */
[----:B------:R-:W2:Y:S02]  /*bfa0*/  @!P0 SYNCS.PHASECHK.TRANS64 P0, [R9+URZ], R4 ;  /* 0x00000004090085a7 */ /* 0x000ea4000800007f */
[----:B--2---:R-:W-:Y:S05]  /*bfb0*/  @!P0 BRA `(.L_x_320) ;  /* 0xfffffffc00f08947 */ /* 0x004fea000383ffff */
[----:B------:R-:W-:Y:S05]  /*bfc0*/  BRA `(.L_x_336) ;  /* 0xfffffff800c47947 */ /* 0x000fea000383ffff */
.L_x_337:
[----:B------:R-:W-:-:S00]  /*bfd0*/  BRA `(.L_x_337) ;  /* 0xfffffffc00fc7947 */ /* 0x000fc0000383ffff */
[----:B------:R-:W-:-:S00]  /*bfe0*/  NOP ;  /* 0x0000000000007918 */ /* 0x000fc00000000000 */
        /* <DEDUP_REMOVED lines=9> */
.L_x_338:


//--------------------- .nv.global.init           --------------------------
	.section	.nv.global.init,"aw",@progbits
.nv.global.init:
	.type		$str$22,@object
	.size		$str$22,($str$23 - $str$22)
$str$22:
        /*0000*/ 	.byte	0x6b, 0x5f, 0x74, 0x69, 0x6c, 0x65, 0x5f, 0x63, 0x6f, 0x75, 0x6e, 0x74, 0x20, 0x3e, 0x3d, 0x20
        /*0010*/ 	.byte	0x31, 0x00
	.type		$str$23,@object
	.size		$str$23,(__unnamed_1 - $str$23)
$str$23:
        /*0012*/ 	.byte	0x2f, 0x74, 0x6d, 0x70, 0x2f, 0x63, 0x75, 0x74, 0x6c, 0x61, 0x73, 0x73, 0x5f, 0x73, 0x77, 0x65
        /*0022*/ 	.byte	0x65, 0x70, 0x5f, 0x73, 0x72, 0x63, 0x2f, 0x69, 0x6e, 0x63, 0x6c, 0x75, 0x64, 0x65, 0x2f, 0x63
        /*0032*/ 	.byte	0x75, 0x74, 0x6c, 0x61, 0x73, 0x73, 0x2f, 0x67, 0x65, 0x6d, 0x6d, 0x2f, 0x63, 0x6f, 0x6c, 0x6c
        /*0042*/ 	.byte	0x65, 0x63, 0x74, 0x69, 0x76, 0x65, 0x2f, 0x73, 0x6d, 0x39, 0x30, 0x5f, 0x6d, 0x6d, 0x61, 0x5f
        /*0052*/ 	.byte	0x74, 0x6d, 0x61, 0x5f, 0x67, 0x6d, 0x6d, 0x61, 0x5f, 0x73, 0x73, 0x5f, 0x77, 0x61, 0x72, 0x70
        /*0062*/ 	.byte	0x73, 0x70, 0x65, 0x63, 0x69, 0x61, 0x6c, 0x69, 0x7a, 0x65, 0x64, 0x2e, 0x68, 0x70, 0x70, 0x00
	.type		__unnamed_1,@object
	.size		__unnamed_1,(.L_0 - __unnamed_1)
__unnamed_1:
        /*0072*/ 	.byte	0x76, 0x6f, 0x69, 0x64, 0x20, 0x63, 0x75, 0x74, 0x6c, 0x61, 0x73, 0x73, 0x3a, 0x3a, 0x67, 0x65
        /* <DEDUP_REMOVED lines=181> */
.L_0:


//--------------------- .nv.shared._ZN7cutlass13device_kernelINS_4gemm6kernel13GemmUniversalIN4cute5tupleIJiiiiEEENS1_10collective13CollectiveMmaINS1_34MainloopSm90TmaGmmaWarpSpecializedILi9ENS5_IJNS4_1CILi4EEENSA_ILi2EEENSA_ILi1EEEEEENS1_35KernelTmaWarpSpecializedCooperativeEEENS5_IJNSA_ILi128EEENSA_ILi256EEENSA_ILi32EEEEEENS_6half_tENS5_IJlSD_lEEESL_SM_NS4_8TiledMMAINS4_8MMA_AtomIJNS4_4SM904GMMA26MMA_64x256x16_F32F16F16_SSILNSQ_5MajorE0ELSS_0ELNSQ_7ScaleInE1ELST_1EEEEEENS4_6LayoutINS5_IJSC_SD_SD_EEENS5_IJSD_NSA_ILi0EEESY_EEEEENS5_IJNS4_10UnderscoreES11_S11_EEEEENS4_23SM90_TMA_LOAD_MULTICASTENS4_14ComposedLayoutINS4_7SwizzleILi2ELi4ELi3EEENS4_18smem_ptr_flag_bitsILi16EEENSW_INS5_IJNSA_ILi8EEESJ_EEENS5_IJSJ_SD_EEEEEEEvNS4_8identityES14_S1E_vS1F_EENS_8epilogue10collective6detail29Sm90TmaWarpSpecializedAdapterINS1I_15DefaultEpilogueISL_SM_SM_NS1H_6thread17LinearCombinationISL_Li1EffLNS1M_9ScaleType4KindE0ELNS_15FloatRoundStyleE2ESL_EENS1_15EpilogueDefaultEEEEEvvEEEEvNT_6ParamsE --------------------------
	.section	.nv.shared._ZN7cutlass13device_kernelINS_4gemm6kernel13GemmUniversalIN4cute5tupleIJiiiiEEENS1_10collective13CollectiveMmaINS1_34MainloopSm90TmaGmmaWarpSpecializedILi9ENS5_IJNS4_1CILi4EEENSA_ILi2EEENSA_ILi1EEEEEENS1_35KernelTmaWarpSpecializedCooperativeEEENS5_IJNSA_ILi128EEENSA_ILi256EEENSA_ILi32EEEEEENS_6half_tENS5_IJlSD_lEEESL_SM_NS4_8TiledMMAINS4_8MMA_AtomIJNS4_4SM904GMMA26MMA_64x256x16_F32F16F16_SSILNSQ_5MajorE0ELSS_0ELNSQ_7ScaleInE1ELST_1EEEEEENS4_6LayoutINS5_IJSC_SD_SD_EEENS5_IJSD_NSA_ILi0EEESY_EEEEENS5_IJNS4_10UnderscoreES11_S11_EEEEENS4_23SM90_TMA_LOAD_MULTICASTENS4_14ComposedLayoutINS4_7SwizzleILi2ELi4ELi3EEENS4_18smem_ptr_flag_bitsILi16EEENSW_INS5_IJNSA_ILi8EEESJ_EEENS5_IJSJ_SD_EEEEEEEvNS4_8identityES14_S1E_vS1F_EENS_8epilogue10collective6detail29Sm90TmaWarpSpecializedAdapterINS1I_15DefaultEpilogueISL_SM_SM_NS1H_6thread17LinearCombinationISL_Li1EffLNS1M_9ScaleType4KindE0ELNS_15FloatRoundStyleE2ESL_EENS1_15EpilogueDefaultEEEEEvvEEEEvNT_6ParamsE,"aw",@nobits
	.sectionflags	@""
	.align	16
	.zero		1024


//--------------------- .nv.shared.reserved.0     --------------------------
	.section	.nv.shared.reserved.0,"aw",@nobits
	.weak		__nv_reservedSMEM_offset_0_alias
	.size		__nv_reservedSMEM_offset_0_alias, 0, 0
	.other		__nv_reservedSMEM_offset_0_alias,@"STO_CUDA_RESERVED_SHARED STV_DEFAULT"
__nv_reservedSMEM_offset_0_alias:
	.zero		0


//--------------------- .nv.global                --------------------------
	.section	.nv.global,"aw",@nobits
.nv.global:
	.type		_ZN40_INTERNAL_bc92a5ed_4_k_cu_0f5969ba_249924cute1_E,@object
	.size		_ZN40_INTERNAL_bc92a5ed_4_k_cu_0f5969ba_249924cute1_E,(_ZN40_INTERNAL_bc92a5ed_4_k_cu_0f5969ba_249924cuda3std3__45__cpo6cbeginE - _ZN40_INTERNAL_bc92a5ed_4_k_cu_0f5969ba_249924cute1_E)
_ZN40_INTERNAL_bc92a5ed_4_k_cu_0f5969ba_249924cute1_E:
	.zero		1
	.type		_ZN40_INTERNAL_bc92a5ed_4_k_cu_0f5969ba_249924cuda3std3__45__cpo6cbeginE,@object
	.size		_ZN40_INTERNAL_bc92a5ed_4_k_cu_0f5969ba_249924cuda3std3__45__cpo6cbeginE,(_ZN40_INTERNAL_bc92a5ed_4_k_cu_0f5969ba_249924cuda3std3__48in_placeE - _ZN40_INTERNAL_bc92a5ed_4_k_cu_0f5969ba_249924cuda3std3__45__cpo6cbeginE)
_ZN40_INTERNAL_bc92a5ed_4_k_cu_0f5969ba_249924cuda3std3__45__cpo6cbeginE:
	.zero		1
	.type		_ZN40_INTERNAL_bc92a5ed_4_k_cu_0f5969ba_249924cuda3std3__48in_placeE,@object
	.size		_ZN40_INTERNAL_bc92a5ed_4_k_cu_0f5969ba_249924cuda3std3__48in_placeE,(_ZN40_INTERNAL_bc92a5ed_4_k_cu_0f5969ba_249924cuda3std6ranges3__45__cpo9iter_moveE - _ZN40_INTERNAL_bc92a5ed_4_k_cu_0f5969ba_249924cuda3std3__48in_placeE)
_ZN40_INTERNAL_bc92a5ed_4_k_cu_0f5969ba_249924cuda3std3__48in_placeE:
	.zero		1
	.type		_ZN40_INTERNAL_bc92a5ed_4_k_cu_0f5969ba_249924cuda3std6ranges3__45__cpo9iter_moveE,@object
	.size		_ZN40_INTERNAL_bc92a5ed_4_k_cu_0f5969ba_249924cuda3std6ranges3__45__cpo9iter_moveE,(_ZN40_INTERNAL_bc92a5ed_4_k_cu_0f5969ba_249924cuda3std3__45__cpo5beginE - _ZN40_INTERNAL_bc92a5ed_4_k_cu_0f5969ba_249924cuda3std6ranges3__45__cpo9iter_moveE)
_ZN40_INTERNAL_bc92a5ed_4_k_cu_0f5969ba_249924cuda3std6ranges3__45__cpo9iter_moveE:
	.zero		1
	.type		_ZN40_INTERNAL_bc92a5ed_4_k_cu_0f5969ba_249924cuda3std3__45__cpo5beginE,@object
	.size		_ZN40_INTERNAL_bc92a5ed_4_k_cu_0f5969ba_249924cuda3std3__45__cpo5beginE,(_ZN40_INTERNAL_bc92a5ed_4_k_cu_0f5969ba_249924cuda3std3__442_GLOBAL__N__bc92a5ed_4_k_cu_0f5969ba_249926ignoreE - _ZN40_INTERNAL_bc92a5ed_4_k_cu_0f5969ba_249924cuda3std3__45__cpo5beginE)
_ZN40_INTERNAL_bc92a5ed_4_k_cu_0f5969ba_249924cuda3std3__45__cpo5beginE:
	.zero		1
	.type		_ZN40_INTERNAL_bc92a5ed_4_k_cu_0f5969ba_249924cuda3std3__442_GLOBAL__N__bc92a5ed_4_k_cu_0f5969ba_249926ignoreE,@object
	.size		_ZN40_INTERNAL_bc92a5ed_4_k_cu_0f5969ba_249924cuda3std3__442_GLOBAL__N__bc92a5ed_4_k_cu_0f5969ba_249926ignoreE,(_ZN40_INTERNAL_bc92a5ed_4_k_cu_0f5969ba_249924cute7productE - _ZN40_INTERNAL_bc92a5ed_4_k_cu_0f5969ba_249924cuda3std3__442_GLOBAL__N__bc92a5ed_4_k_cu_0f5969ba_249926ignoreE)
_ZN40_INTERNAL_bc92a5ed_4_k_cu_0f5969ba_249924cuda3std3__442_GLOBAL__N__bc92a5ed_4_k_cu_0f5969ba_249926ignoreE:
	.zero		1
	.type		_ZN40_INTERNAL_bc92a5ed_4_k_cu_0f5969ba_249924cute7productE,@object
	.size		_ZN40_INTERNAL_bc92a5ed_4_k_cu_0f5969ba_249924cute7productE,(_ZN40_INTERNAL_bc92a5ed_4_k_cu_0f5969ba_249924cuda3std3__45__cpo3endE - _ZN40_INTERNAL_bc92a5ed_4_k_cu_0f5969ba_249924cute7productE)
_ZN40_INTERNAL_bc92a5ed_4_k_cu_0f5969ba_249924cute7productE:
	.zero		1
	.type		_ZN40_INTERNAL_bc92a5ed_4_k_cu_0f5969ba_249924cuda3std3__45__cpo3endE,@object
	.size		_ZN40_INTERNAL_bc92a5ed_4_k_cu_0f5969ba_249924cuda3std3__45__cpo3endE,(_ZN40_INTERNAL_bc92a5ed_4_k_cu_0f5969ba_249924cuda3std3__419piecewise_constructE - _ZN40_INTERNAL_bc92a5ed_4_k_cu_0f5969ba_249924cuda3std3__45__cpo3endE)
_ZN40_INTERNAL_bc92a5ed_4_k_cu_0f5969ba_249924cuda3std3__45__cpo3endE:
	.zero		1
	.type		_ZN40_INTERNAL_bc92a5ed_4_k_cu_0f5969ba_249924cuda3std3__419piecewise_constructE,@object
	.size		_ZN40_INTERNAL_bc92a5ed_4_k_cu_0f5969ba_249924cuda3std3__419piecewise_constructE,(_ZN40_INTERNAL_bc92a5ed_4_k_cu_0f5969ba_249924cuda3std3__45__cpo4cendE - _ZN40_INTERNAL_bc92a5ed_4_k_cu_0f5969ba_249924cuda3std3__419piecewise_constructE)
_ZN40_INTERNAL_bc92a5ed_4_k_cu_0f5969ba_249924cuda3std3__419piecewise_constructE:
	.zero		1
	.type		_ZN40_INTERNAL_bc92a5ed_4_k_cu_0f5969ba_249924cuda3std3__45__cpo4cendE,@object
	.size		_ZN40_INTERNAL_bc92a5ed_4_k_cu_0f5969ba_249924cuda3std3__45__cpo4cendE,(_ZN40_INTERNAL_bc92a5ed_4_k_cu_0f5969ba_249924cuda3std6ranges3__45__cpo4swapE - _ZN40_INTERNAL_bc92a5ed_4_k_cu_0f5969ba_249924cuda3std3__45__cpo4cendE)
_ZN40_INTERNAL_bc92a5ed_4_k_cu_0f5969ba_249924cuda3std3__45__cpo4cendE:
	.zero		1
	.type		_ZN40_INTERNAL_bc92a5ed_4_k_cu_0f5969ba_249924cuda3std6ranges3__45__cpo4swapE,@object
	.size		_ZN40_INTERNAL_bc92a5ed_4_k_cu_0f5969ba_249924cuda3std6ranges3__45__cpo4swapE,(.L_8 - _ZN40_INTERNAL_bc92a5ed_4_k_cu_0f5969ba_249924cuda3std6ranges3__45__cpo4swapE)
_ZN40_INTERNAL_bc92a5ed_4_k_cu_0f5969ba_249924cuda3std6ranges3__45__cpo4swapE:
	.zero		1
.L_8:


//--------------------- .nv.constant0._ZN7cutlass13device_kernelINS_4gemm6kernel13GemmUniversalIN4cute5tupleIJiiiiEEENS1_10collective13CollectiveMmaINS1_34MainloopSm90TmaGmmaWarpSpecializedILi9ENS5_IJNS4_1CILi4EEENSA_ILi2EEENSA_ILi1EEEEEENS1_35KernelTmaWarpSpecializedCooperativeEEENS5_IJNSA_ILi128EEENSA_ILi256EEENSA_ILi32EEEEEENS_6half_tENS5_IJlSD_lEEESL_SM_NS4_8TiledMMAINS4_8MMA_AtomIJNS4_4SM904GMMA26MMA_64x256x16_F32F16F16_SSILNSQ_5MajorE0ELSS_0ELNSQ_7ScaleInE1ELST_1EEEEEENS4_6LayoutINS5_IJSC_SD_SD_EEENS5_IJSD_NSA_ILi0EEESY_EEEEENS5_IJNS4_10UnderscoreES11_S11_EEEEENS4_23SM90_TMA_LOAD_MULTICASTENS4_14ComposedLayoutINS4_7SwizzleILi2ELi4ELi3EEENS4_18smem_ptr_flag_bitsILi16EEENSW_INS5_IJNSA_ILi8EEESJ_EEENS5_IJSJ_SD_EEEEEEEvNS4_8identityES14_S1E_vS1F_EENS_8epilogue10collective6detail29Sm90TmaWarpSpecializedAdapterINS1I_15DefaultEpilogueISL_SM_SM_NS1H_6thread17LinearCombinationISL_Li1EffLNS1M_9ScaleType4KindE0ELNS_15FloatRoundStyleE2ESL_EENS1_15EpilogueDefaultEEEEEvvEEEEvNT_6ParamsE --------------------------
	.section	.nv.constant0._ZN7cutlass13device_kernelINS_4gemm6kernel13GemmUniversalIN4cute5tupleIJiiiiEEENS1_10collective13CollectiveMmaINS1_34MainloopSm90TmaGmmaWarpSpecializedILi9ENS5_IJNS4_1CILi4EEENSA_ILi2EEENSA_ILi1EEEEEENS1_35KernelTmaWarpSpecializedCooperativeEEENS5_IJNSA_ILi128EEENSA_ILi256EEENSA_ILi32EEEEEENS_6half_tENS5_IJlSD_lEEESL_SM_NS4_8TiledMMAINS4_8MMA_AtomIJNS4_4SM904GMMA26MMA_64x256x16_F32F16F16_SSILNSQ_5MajorE0ELSS_0ELNSQ_7ScaleInE1ELST_1EEEEEENS4_6LayoutINS5_IJSC_SD_SD_EEENS5_IJSD_NSA_ILi0EEESY_EEEEENS5_IJNS4_10UnderscoreES11_S11_EEEEENS4_23SM90_TMA_LOAD_MULTICASTENS4_14ComposedLayoutINS4_7SwizzleILi2ELi4ELi3EEENS4_18smem_ptr_flag_bitsILi16EEENSW_INS5_IJNSA_ILi8EEESJ_EEENS5_IJSJ_SD_EEEEEEEvNS4_8identityES14_S1E_vS1F_EENS_8epilogue10collective6detail29Sm90TmaWarpSpecializedAdapterINS1I_15DefaultEpilogueISL_SM_SM_NS1H_6thread17LinearCombinationISL_Li1EffLNS1M_9ScaleType4KindE0ELNS_15FloatRoundStyleE2ESL_EENS1_15EpilogueDefaultEEEEEvvEEEEvNT_6ParamsE,"a",@progbits
	.sectionflags	@""
	.align	4
.nv.constant0._ZN7cutlass13device_kernelINS_4gemm6kernel13GemmUniversalIN4cute5tupleIJiiiiEEENS1_10collective13CollectiveMmaINS1_34MainloopSm90TmaGmmaWarpSpecializedILi9ENS5_IJNS4_1CILi4EEENSA_ILi2EEENSA_ILi1EEEEEENS1_35KernelTmaWarpSpecializedCooperativeEEENS5_IJNSA_ILi128EEENSA_ILi256EEENSA_ILi32EEEEEENS_6half_tENS5_IJlSD_lEEESL_SM_NS4_8TiledMMAINS4_8MMA_AtomIJNS4_4SM904GMMA26MMA_64x256x16_F32F16F16_SSILNSQ_5MajorE0ELSS_0ELNSQ_7ScaleInE1ELST_1EEEEEENS4_6LayoutINS5_IJSC_SD_SD_EEENS5_IJSD_NSA_ILi0EEESY_EEEEENS5_IJNS4_10UnderscoreES11_S11_EEEEENS4_23SM90_TMA_LOAD_MULTICASTENS4_14ComposedLayoutINS4_7SwizzleILi2ELi4ELi3EEENS4_18smem_ptr_flag_bitsILi16EEENSW_INS5_IJNSA_ILi8EEESJ_EEENS5_IJSJ_SD_EEEEEEEvNS4_8identityES14_S1E_vS1F_EENS_8epilogue10collective6detail29Sm90TmaWarpSpecializedAdapterINS1I_15DefaultEpilogueISL_SM_SM_NS1H_6thread17LinearCombinationISL_Li1EffLNS1M_9ScaleType4KindE0ELNS_15FloatRoundStyleE2ESL_EENS1_15EpilogueDefaultEEEEEvvEEEEvNT_6ParamsE:
	.zero		1664


//--------------------- SYMBOLS --------------------------

	.type		.nv.reservedSmem.offset0,@object
	.size		.nv.reservedSmem.offset0,0x4
	.type		__assertfail,@function
